	.headerflags	@"EF_CUDA_TEXMODE_UNIFIED EF_CUDA_64BIT_ADDRESS EF_CUDA_ACCELERATORS EF_CUDA_SM90 EF_CUDA_VIRTUAL_SM(EF_CUDA_SM90)"
	.elftype	@"ET_EXEC"


//--------------------- .nv.info                  --------------------------
	.section	.nv.info,"",@"SHT_CUDA_INFO"
	.align	4


	//----- nvinfo : EIATTR_REGCOUNT
	.align		4
        /*0000*/ 	.byte	0x04, 0x2f
        /*0002*/ 	.short	(.L_3 - .L_2)
	.align		4
.L_2:
        /*0004*/ 	.word	index@(triton_poi_fused__native_batch_norm_legit_no_training_relu_35)
        /*0008*/ 	.word	0x00000028


	//----- nvinfo : EIATTR_MIN_STACK_SIZE
	.align		4
.L_3:
        /*000c*/ 	.byte	0x04, 0x12
        /*000e*/ 	.short	(.L_5 - .L_4)
	.align		4
.L_4:
        /*0010*/ 	.word	index@(triton_poi_fused__native_batch_norm_legit_no_training_relu_35)
        /*0014*/ 	.word	0x00000000


	//----- nvinfo : EIATTR_FRAME_SIZE
	.align		4
.L_5:
        /*0018*/ 	.byte	0x04, 0x11
        /*001a*/ 	.short	(.L_7 - .L_6)
	.align		4
.L_6:
        /*001c*/ 	.word	index@(triton_poi_fused__native_batch_norm_legit_no_training_relu_35)
        /*0020*/ 	.word	0x00000000


	//----- nvinfo : EIATTR_MIN_STACK_SIZE
	.align		4
.L_7:
        /*0024*/ 	.byte	0x04, 0x12
        /*0026*/ 	.short	(.L_9 - .L_8)
	.align		4
.L_8:
        /*0028*/ 	.word	index@(triton_poi_fused__native_batch_norm_legit_no_training_relu_35)
        /*002c*/ 	.word	0x00000000
.L_9:


//--------------------- .nv.info.triton_poi_fused__native_batch_norm_legit_no_training_relu_35 --------------------------
	.section	.nv.info.triton_poi_fused__native_batch_norm_legit_no_training_relu_35,"",@"SHT_CUDA_INFO"
	.sectionflags	@""
	.align	4


	//----- nvinfo : EIATTR_CUDA_API_VERSION
	.align		4
        /*0000*/ 	.byte	0x04, 0x37
        /*0002*/ 	.short	(.L_11 - .L_10)
.L_10:
        /*0004*/ 	.word	0x0000007c


	//----- nvinfo : EIATTR_KPARAM_INFO
	.align		4
.L_11:
        /*0008*/ 	.byte	0x04, 0x17
        /*000a*/ 	.short	(.L_13 - .L_12)
.L_12:
        /*000c*/ 	.word	0x00000000
        /*0010*/ 	.short	0x0007
        /*0012*/ 	.short	0x0034
        /*0014*/ 	.byte	0x00, 0xf0, 0x11, 0x00


	//----- nvinfo : EIATTR_KPARAM_INFO
	.align		4
.L_13:
        /*0018*/ 	.byte	0x04, 0x17
        /*001a*/ 	.short	(.L_15 - .L_14)
.L_14:
        /*001c*/ 	.word	0x00000000
        /*0020*/ 	.short	0x0006
        /*0022*/ 	.short	0x0030
        /*0024*/ 	.byte	0x00, 0xf0, 0x11, 0x00


	//----- nvinfo : EIATTR_KPARAM_INFO
	.align		4
.L_15:
        /*0028*/ 	.byte	0x04, 0x17
        /*002a*/ 	.short	(.L_17 - .L_16)
.L_16:
        /*002c*/ 	.word	0x00000000
        /*0030*/ 	.short	0x0005
        /*0032*/ 	.short	0x0028
        /*0034*/ 	.byte	0x00, 0xf4, 0x21, 0x00


	//----- nvinfo : EIATTR_KPARAM_INFO
	.align		4
.L_17:
        /*0038*/ 	.byte	0x04, 0x17
        /*003a*/ 	.short	(.L_19 - .L_18)
.L_18:
        /*003c*/ 	.word	0x00000000
        /*0040*/ 	.short	0x0004
        /*0042*/ 	.short	0x0020
        /*0044*/ 	.byte	0x00, 0xf4, 0x21, 0x00


	//----- nvinfo : EIATTR_KPARAM_INFO
	.align		4
.L_19:
        /*0048*/ 	.byte	0x04, 0x17
        /*004a*/ 	.short	(.L_21 - .L_20)
.L_20:
        /*004c*/ 	.word	0x00000000
        /*0050*/ 	.short	0x0003
        /*0052*/ 	.short	0x0018
        /*0054*/ 	.byte	0x00, 0xf4, 0x21, 0x00


	//----- nvinfo : EIATTR_KPARAM_INFO
	.align		4
.L_21:
        /*0058*/ 	.byte	0x04, 0x17
        /*005a*/ 	.short	(.L_23 - .L_22)
.L_22:
        /*005c*/ 	.word	0x00000000
        /*0060*/ 	.short	0x0002
        /*0062*/ 	.short	0x0010
        /*0064*/ 	.byte	0x00, 0xf4, 0x21, 0x00


	//----- nvinfo : EIATTR_KPARAM_INFO
	.align		4
.L_23:
        /*0068*/ 	.byte	0x04, 0x17
        /*006a*/ 	.short	(.L_25 - .L_24)
.L_24:
        /*006c*/ 	.word	0x00000000
        /*0070*/ 	.short	0x0001
        /*0072*/ 	.short	0x0008
        /*0074*/ 	.byte	0x00, 0xf4, 0x21, 0x00


	//----- nvinfo : EIATTR_KPARAM_INFO
	.align		4
.L_25:
        /*0078*/ 	.byte	0x04, 0x17
        /*007a*/ 	.short	(.L_27 - .L_26)
.L_26:
        /*007c*/ 	.word	0x00000000
        /*0080*/ 	.short	0x0000
        /*0082*/ 	.short	0x0000
        /*0084*/ 	.byte	0x00, 0xf4, 0x21, 0x00


	//----- nvinfo : EIATTR_SPARSE_MMA_MASK
	.align		4
.L_27:
        /*0088*/ 	.byte	0x03, 0x50
        /*008a*/ 	.short	0x0000


	//----- nvinfo : EIATTR_MAXREG_COUNT
	.align		4
        /*008c*/ 	.byte	0x03, 0x1b
        /*008e*/ 	.short	0x00ff


	//----- nvinfo : EIATTR_EXIT_INSTR_OFFSETS
	.align		4
        /*0090*/ 	.byte	0x04, 0x1c
        /*0092*/ 	.short	(.L_29 - .L_28)


	//   ....[0]....
.L_28:
        /*0094*/ 	.word	0x00001c30


	//   ....[1]....
        /*0098*/ 	.word	0x00001c70


	//----- nvinfo : EIATTR_REQNTID
	.align		4
.L_29:
        /*009c*/ 	.byte	0x04, 0x10
        /*009e*/ 	.short	(.L_31 - .L_30)
.L_30:
        /*00a0*/ 	.word	0x00000100
        /*00a4*/ 	.word	0x00000001
        /*00a8*/ 	.word	0x00000001


	//----- nvinfo : EIATTR_CBANK_PARAM_SIZE
	.align		4
.L_31:
        /*00ac*/ 	.byte	0x03, 0x19
        /*00ae*/ 	.short	0x0038


	//----- nvinfo : EIATTR_PARAM_CBANK
	.align		4
        /*00b0*/ 	.byte	0x04, 0x0a
        /*00b2*/ 	.short	(.L_33 - .L_32)
	.align		4
.L_32:
        /*00b4*/ 	.word	index@(.nv.constant0.triton_poi_fused__native_batch_norm_legit_no_training_relu_35)
        /*00b8*/ 	.short	0x0210
        /*00ba*/ 	.short	0x0038


	//----- nvinfo : EIATTR_SW_WAR
	.align		4
.L_33:
        /*00bc*/ 	.byte	0x04, 0x36
        /*00be*/ 	.short	(.L_35 - .L_34)
.L_34:
        /*00c0*/ 	.word	0x00000008
.L_35:


//--------------------- .nv.callgraph             --------------------------
	.section	.nv.callgraph,"",@"SHT_CUDA_CALLGRAPH"
	.align	4
	.sectionentsize	8
	.align		4
        /*0000*/ 	.word	0x00000000
	.align		4
        /*0004*/ 	.word	0xffffffff
	.align		4
        /*0008*/ 	.word	0x00000000
	.align		4
        /*000c*/ 	.word	0xfffffffe
	.align		4
        /*0010*/ 	.word	0x00000000
	.align		4
        /*0014*/ 	.word	0xfffffffd
	.align		4
        /*0018*/ 	.word	0x00000000
	.align		4
        /*001c*/ 	.word	0xfffffffc


//--------------------- .nv.constant4             --------------------------
	.section	.nv.constant4,"a",@progbits
	.align	8
	.align		8
.nv.constant4:
        /*0000*/ 	.dword	_$_str
	.align		8
        /*0008*/ 	.dword	_$_str_$_2


//--------------------- .text.triton_poi_fused__native_batch_norm_legit_no_training_relu_35 --------------------------
	.section	.text.triton_poi_fused__native_batch_norm_legit_no_training_relu_35,"ax",@progbits
	.sectionflags	@"SHF_BARRIERS=1"
	.align	128
        .global         triton_poi_fused__native_batch_norm_legit_no_training_relu_35
        .type           triton_poi_fused__native_batch_norm_legit_no_training_relu_35,@function
        .size           triton_poi_fused__native_batch_norm_legit_no_training_relu_35,(.L_x_1 - triton_poi_fused__native_batch_norm_legit_no_training_relu_35)
        .other          triton_poi_fused__native_batch_norm_legit_no_training_relu_35,@"STO_CUDA_ENTRY STV_DEFAULT"
triton_poi_fused__native_batch_norm_legit_no_training_relu_35:
.text.triton_poi_fused__native_batch_norm_legit_no_training_relu_35:
[----:B------:R-:W0:Y:S01]  /*0000*/  LDC R1, c[0x0][0x28] ;  /* 0x00000a00ff017b82 */ /* 0x000e220000000800 */
[----:B------:R-:W1:Y:S07]  /*0010*/  S2R R35, SR_TID.X ;  /* 0x0000000000237919 */ /* 0x000e6e0000002100 */
[----:B------:R-:W2:Y:S01]  /*0020*/  S2UR UR4, SR_CTAID.Y ;  /* 0x00000000000479c3 */ /* 0x000ea20000002600 */
[----:B------:R-:W-:Y:S01]  /*0030*/  ULDC.64 UR22, c[0x0][0x208] ;  /* 0x0000820000167ab9 */ /* 0x000fe20000000a00 */
[----:B------:R-:W3:Y:S06]  /*0040*/  S2R R0, SR_CTAID.X ;  /* 0x0000000000007919 */ /* 0x000eec0000002500 */
[----:B------:R-:W4:Y:S08]  /*0050*/  LDC.64 R36, c[0x0][0x210] ;  /* 0x00008400ff247b82 */ /* 0x000f300000000a00 */
[----:B------:R-:W5:Y:S01]  /*0060*/  LDC.64 R22, c[0x0][0x218] ;  /* 0x00008600ff167b82 */ /* 0x000f620000000a00 */
[----:B--2---:R-:W-:-:S06]  /*0070*/  USHF.L.U32 UR4, UR4, 0x4, URZ ;  /* 0x0000000404047899 */ /* 0x004fcc000800063f */
[----:B------:R-:W-:Y:S02]  /*0080*/  MOV R3, UR4 ;  /* 0x0000000400037c02 */ /* 0x000fe40008000f00 */
[----:B-1----:R-:W-:-:S04]  /*0090*/  SHF.L.U32 R2, R35, 0x2, RZ ;  /* 0x0000000223027819 */ /* 0x002fc800000006ff */
[----:B------:R-:W-:Y:S02]  /*00a0*/  LOP3.LUT R2, R3, 0xc, R2, 0xf8, !PT ;  /* 0x0000000c03027812 */ /* 0x000fe400078ef802 */
[----:B------:R-:W-:Y:S02]  /*00b0*/  SHF.R.U32.HI R3, RZ, 0x2, R35 ;  /* 0x00000002ff037819 */ /* 0x000fe40000011623 */
[C---:B------:R-:W-:Y:S01]  /*00c0*/  ISETP.GE.AND P4, PT, R2.reuse, 0x180, PT ;  /* 0x000001800200780c */ /* 0x040fe20003f86270 */
[----:B------:R-:W-:Y:S01]  /*00d0*/  IMAD.HI R4, R2, 0x2aaaaaab, RZ ;  /* 0x2aaaaaab02047827 */ /* 0x000fe200078e02ff */
[----:B------:R-:W-:-:S04]  /*00e0*/  SGXT.U32 R3, R3, 0x6 ;  /* 0x000000060303781a */ /* 0x000fc80000000000 */
[----:B------:R-:W-:Y:S02]  /*00f0*/  SHF.R.U32.HI R5, RZ, 0x1f, R4 ;  /* 0x0000001fff057819 */ /* 0x000fe40000011604 */
[----:B---3--:R-:W-:Y:S02]  /*0100*/  PRMT R3, R3, 0x6540, R0 ;  /* 0x0000654003037816 */ /* 0x008fe40000000000 */
[----:B------:R-:W-:Y:S02]  /*0110*/  LEA.HI.SX32 R5, R4, R5, 0x1c ;  /* 0x0000000504057211 */ /* 0x000fe400078fe2ff */
[C---:B------:R-:W-:Y:S02]  /*0120*/  LOP3.LUT R4, R3.reuse, 0x40, RZ, 0xfc, !PT ;  /* 0x0000004003047812 */ /* 0x040fe400078efcff */
[----:B------:R-:W-:Y:S01]  /*0130*/  LOP3.LUT R6, R3, 0x80, RZ, 0xfc, !PT ;  /* 0x0000008003067812 */ /* 0x000fe200078efcff */
[----:B------:R-:W-:Y:S01]  /*0140*/  IMAD R33, R5, -0x60, R2 ;  /* 0xffffffa005217824 */ /* 0x000fe200078e0202 */
[----:B------:R-:W-:-:S02]  /*0150*/  LOP3.LUT R7, R3, 0xc0, RZ, 0xfc, !PT ;  /* 0x000000c003077812 */ /* 0x000fc400078efcff */
[----:B------:R-:W-:Y:S01]  /*0160*/  ISETP.LT.AND P0, PT, R3, 0x121, !P4 ;  /* 0x000001210300780c */ /* 0x000fe20006701270 */
[----:B------:R-:W-:Y:S01]  /*0170*/  IMAD R2, R5, 0x6c60, R33 ;  /* 0x00006c6005027824 */ /* 0x000fe200078e0221 */
[----:B------:R-:W-:Y:S02]  /*0180*/  ISETP.LT.AND P3, PT, R7, 0x121, !P4 ;  /* 0x000001210700780c */ /* 0x000fe40006761270 */
[----:B------:R-:W-:Y:S02]  /*0190*/  CS2R R20, SRZ ;  /* 0x0000000000147805 */ /* 0x000fe4000001ff00 */
[----:B------:R-:W-:Y:S01]  /*01a0*/  ISETP.LT.AND P1, PT, R4, 0x121, !P4 ;  /* 0x000001210400780c */ /* 0x000fe20006721270 */
[----:B------:R-:W-:Y:S01]  /*01b0*/  IMAD R3, R3, 0x60, R2 ;  /* 0x0000006003037824 */ /* 0x000fe200078e0202 */
[----:B------:R-:W-:Y:S01]  /*01c0*/  ISETP.LT.AND P2, PT, R6, 0x121, !P4 ;  /* 0x000001210600780c */ /* 0x000fe20006741270 */
[----:B-----5:R-:W-:Y:S01]  /*01d0*/  IMAD.WIDE R24, R33, 0x4, R22 ;  /* 0x0000000421187825 */ /* 0x020fe200078e0216 */
[----:B------:R-:W-:-:S02]  /*01e0*/  CS2R R4, SRZ ;  /* 0x0000000000047805 */ /* 0x000fc4000001ff00 */
[----:B------:R-:W-:Y:S01]  /*01f0*/  IADD3 R27, R3, 0x3000, RZ ;  /* 0x00003000031b7810 */ /* 0x000fe20007ffe0ff */
[C---:B------:R-:W-:Y:S01]  /*0200*/  VIADD R9, R3.reuse, 0x1800 ;  /* 0x0000180003097836 */ /* 0x040fe20000000000 */
[----:B------:R-:W-:Y:S01]  /*0210*/  IADD3 R13, R3, 0x4800, RZ ;  /* 0x00004800030d7810 */ /* 0x000fe20007ffe0ff */
[--C-:B----4-:R-:W-:Y:S01]  /*0220*/  IMAD.WIDE R10, R3, 0x4, R36.reuse ;  /* 0x00000004030a7825 */ /* 0x110fe200078e0224 */
[----:B------:R-:W-:Y:S02]  /*0230*/  CS2R R22, SRZ ;  /* 0x0000000000167805 */ /* 0x000fe4000001ff00 */
[----:B------:R-:W-:Y:S01]  /*0240*/  CS2R R6, SRZ ;  /* 0x0000000000067805 */ /* 0x000fe2000001ff00 */
[----:B------:R-:W-:-:S04]  /*0250*/  IMAD.WIDE R2, R9, 0x4, R36 ;  /* 0x0000000409027825 */ /* 0x000fc800078e0224 */
[--C-:B------:R-:W-:Y:S01]  /*0260*/  IMAD.WIDE R26, R27, 0x4, R36.reuse ;  /* 0x000000041b1a7825 */ /* 0x100fe200078e0224 */
[----:B------:R-:W2:Y:S03]  /*0270*/  @P0 LDG.E.EL.128 R4, desc[UR22][R10.64] ;  /* 0x000000160a040981 */ /* 0x000ea6000c2e1d00 */
[----:B------:R-:W-:-:S05]  /*0280*/  IMAD.WIDE R36, R13, 0x4, R36 ;  /* 0x000000040d247825 */ /* 0x000fca00078e0224 */
[----:B------:R1:W3:Y:S02]  /*0290*/  @P3 LDG.E.EL.128 R20, desc[UR22][R36.64] ;  /* 0x0000001624143981 */ /* 0x0002e4000c2e1d00 */
[----:B-1----:R-:W1:Y:S01]  /*02a0*/  LDC.64 R36, c[0x0][0x220] ;  /* 0x00008800ff247b82 */ /* 0x002e620000000a00 */
[----:B------:R-:W-:Y:S02]  /*02b0*/  CS2R R12, SRZ ;  /* 0x00000000000c7805 */ /* 0x000fe4000001ff00 */
[----:B------:R-:W-:Y:S02]  /*02c0*/  CS2R R14, SRZ ;  /* 0x00000000000e7805 */ /* 0x000fe4000001ff00 */
[----:B------:R-:W-:Y:S02]  /*02d0*/  CS2R R16, SRZ ;  /* 0x0000000000107805 */ /* 0x000fe4000001ff00 */
[----:B------:R-:W-:Y:S02]  /*02e0*/  CS2R R18, SRZ ;  /* 0x0000000000127805 */ /* 0x000fe4000001ff00 */
[----:B------:R-:W-:-:S02]  /*02f0*/  CS2R R8, SRZ ;  /* 0x0000000000087805 */ /* 0x000fc4000001ff00 */
[----:B------:R-:W-:Y:S02]  /*0300*/  CS2R R10, SRZ ;  /* 0x00000000000a7805 */ /* 0x000fe4000001ff00 */
[----:B------:R-:W-:Y:S02]  /*0310*/  CS2R R28, SRZ ;  /* 0x00000000001c7805 */ /* 0x000fe4000001ff00 */
[----:B------:R-:W-:Y:S01]  /*0320*/  CS2R R30, SRZ ;  /* 0x00000000001e7805 */ /* 0x000fe2000001ff00 */
[----:B------:R4:W5:Y:S04]  /*0330*/  @P1 LDG.E.EL.128 R12, desc[UR22][R2.64] ;  /* 0x00000016020c1981 */ /* 0x000968000c2e1d00 */
[----:B------:R-:W2:Y:S04]  /*0340*/  @!P4 LDG.E.EL.128 R8, desc[UR22][R24.64] ;  /* 0x000000161808c981 */ /* 0x000ea8000c2e1d00 */
[----:B------:R-:W3:Y:S01]  /*0350*/  @P2 LDG.E.EL.128 R16, desc[UR22][R26.64] ;  /* 0x000000161a102981 */ /* 0x000ee2000c2e1d00 */
[----:B----4-:R-:W4:Y:S01]  /*0360*/  LDC.64 R2, c[0x0][0x228] ;  /* 0x00008a00ff027b82 */ /* 0x010f220000000a00 */
[----:B-1----:R-:W-:-:S05]  /*0370*/  IMAD.WIDE R36, R33, 0x4, R36 ;  /* 0x0000000421247825 */ /* 0x002fca00078e0224 */
[----:B------:R4:W3:Y:S02]  /*0380*/  @!P4 LDG.E.EL.128 R28, desc[UR22][R36.64] ;  /* 0x00000016241cc981 */ /* 0x0008e4000c2e1d00 */
[----:B----4-:R-:W-:Y:S02]  /*0390*/  IMAD.WIDE R36, R33, 0x4, R2 ;  /* 0x0000000421247825 */ /* 0x010fe400078e0202 */
[----:B------:R-:W1:Y:S01]  /*03a0*/  LDC.64 R2, c[0x0][0x230] ;  /* 0x00008c00ff027b82 */ /* 0x000e620000000a00 */
[----:B------:R-:W-:Y:S02]  /*03b0*/  PRMT R0, R35, 0x6540, R0 ;  /* 0x0000654023007816 */ /* 0x000fe40000000000 */
[----:B0-----:R-:W-:Y:S02]  /*03c0*/  CS2R R24, SRZ ;  /* 0x0000000000187805 */ /* 0x001fe4000001ff00 */
[----:B------:R-:W-:Y:S02]  /*03d0*/  CS2R R26, SRZ ;  /* 0x00000000001a7805 */ /* 0x000fe4000001ff00 */
[----:B------:R-:W-:-:S04]  /*03e0*/  CS2R R34, SRZ ;  /* 0x0000000000227805 */ /* 0x000fc8000001ff00 */
[----:B------:R-:W4:Y:S01]  /*03f0*/  @!P4 LDG.E.EL.128 R24, desc[UR22][R36.64] ;  /* 0x000000162418c981 */ /* 0x000f22000c2e1d00 */
[----:B-1----:R-:W-:Y:S01]  /*0400*/  IMAD.WIDE R2, R33, 0x4, R2 ;  /* 0x0000000421027825 */ /* 0x002fe200078e0202 */
[----:B------:R-:W-:-:S06]  /*0410*/  CS2R R32, SRZ ;  /* 0x0000000000207805 */ /* 0x000fcc000001ff00 */
[----:B------:R0:W4:Y:S02]  /*0420*/  @!P4 LDG.E.EL.128 R32, desc[UR22][R2.64] ;  /* 0x000000160220c981 */ /* 0x000124000c2e1d00 */
[----:B0-----:R-:W0:Y:S01]  /*0430*/  S2R R3, SR_TID.X ;  /* 0x0000000000037919 */ /* 0x001e220000002100 */
[----:B------:R-:W1:Y:S01]  /*0440*/  S2UR UR9, SR_CgaCtaId ;  /* 0x00000000000979c3 */ /* 0x000e620000008800 */
[----:B------:R-:W-:Y:S01]  /*0450*/  UMOV UR5, 0x400 ;  /* 0x0000040000057882 */ /* 0x000fe20000000000 */
[----:B------:R-:W-:Y:S02]  /*0460*/  UIADD3 UR8, UR4, 0xe, URZ ;  /* 0x0000000e04087890 */ /* 0x000fe4000fffe03f */
[----:B-1----:R-:W-:Y:S01]  /*0470*/  UPRMT UR9, UR9, 0x654, UR5 ;  /* 0x0000065409097896 */ /* 0x002fe20008000005 */
[----:B0-----:R-:W-:-:S04]  /*0480*/  SHF.R.U32.HI R36, RZ, 0x2, R3 ;  /* 0x00000002ff247819 */ /* 0x001fc80000011603 */
[----:B------:R-:W-:Y:S01]  /*0490*/  SGXT.U32 R36, R36, 0x6 ;  /* 0x000000062424781a */ /* 0x000fe20000000000 */
[----:B------:R-:W-:Y:S02]  /*04a0*/  UIMAD.WIDE UR12, UR4, 0x2aaaaaab, URZ ;  /* 0x2aaaaaab040c78a5 */ /* 0x000fe4000f8e023f */
[----:B------:R-:W-:-:S04]  /*04b0*/  UIADD3 UR14, UR4, 0x1, URZ ;  /* 0x00000001040e7890 */ /* 0x000fc8000fffe03f */
[----:B------:R-:W-:Y:S02]  /*04c0*/  UIMAD.WIDE UR10, UR14, 0x2aaaaaab, URZ ;  /* 0x2aaaaaab0e0a78a5 */ /* 0x000fe4000f8e023f */
[----:B------:R-:W-:Y:S02]  /*04d0*/  UIADD3 UR6, UR4, 0xc, URZ ;  /* 0x0000000c04067890 */ /* 0x000fe4000fffe03f */
[----:B------:R-:W-:Y:S01]  /*04e0*/  UIADD3 UR7, UR4, 0xd, URZ ;  /* 0x0000000d04077890 */ /* 0x000fe2000fffe03f */
[C---:B--2---:R-:W-:Y:S01]  /*04f0*/  FADD R4, -R8.reuse, R4 ;  /* 0x0000000408047221 */ /* 0x044fe20000000100 */
[C---:B-----5:R-:W-:Y:S01]  /*0500*/  FADD R12, -R8.reuse, R12 ;  /* 0x0000000c080c7221 */ /* 0x060fe20000000100 */
[C---:B---3--:R-:W-:Y:S01]  /*0510*/  FADD R20, -R8.reuse, R20 ;  /* 0x0000001408147221 */ /* 0x048fe20000000100 */
[----:B------:R-:W-:Y:S01]  /*0520*/  FADD R16, -R8, R16 ;  /* 0x0000001008107221 */ /* 0x000fe20000000100 */
[----:B------:R-:W-:-:S06]  /*0530*/  FADD R8, R28, 0.0010000000474974513054 ;  /* 0x3a83126f1c087421 */ /* 0x000fcc0000000000 */
[----:B------:R-:W0:Y:S01]  /*0540*/  MUFU.SQRT R8, R8 ;  /* 0x0000000800087308 */ /* 0x000e220000002000 */
[----:B------:R-:W-:Y:S01]  /*0550*/  FADD R28, R29, 0.0010000000474974513054 ;  /* 0x3a83126f1d1c7421 */ /* 0x000fe20000000000 */
[----:B------:R-:W-:Y:S01]  /*0560*/  FADD R31, R31, 0.0010000000474974513054 ;  /* 0x3a83126f1f1f7421 */ /* 0x000fe20000000000 */
[----:B------:R-:W-:-:S05]  /*0570*/  FADD R30, R30, 0.0010000000474974513054 ;  /* 0x3a83126f1e1e7421 */ /* 0x000fca0000000000 */
[----:B------:R-:W1:Y:S08]  /*0580*/  MUFU.SQRT R29, R31 ;  /* 0x0000001f001d7308 */ /* 0x000e700000002000 */
[----:B------:R-:W2:Y:S01]  /*0590*/  MUFU.SQRT R28, R28 ;  /* 0x0000001c001c7308 */ /* 0x000ea20000002000 */
[C---:B0-----:R-:W-:Y:S02]  /*05a0*/  FSETP.GT.AND P4, PT, R8.reuse, 8.50705917302346158658e+37, PT ;  /* 0x7e8000000800780b */ /* 0x041fe40003f84000 */
[----:B------:R-:W-:-:S05]  /*05b0*/  FSETP.GEU.AND P5, PT, R8, 1.175494350822287508e-38, PT ;  /* 0x008000000800780b */ /* 0x000fca0003fae000 */
[----:B------:R-:W0:Y:S01]  /*05c0*/  MUFU.SQRT R2, R30 ;  /* 0x0000001e00027308 */ /* 0x000e220000002000 */
[C---:B------:R-:W-:Y:S01]  /*05d0*/  FADD R6, -R10.reuse, R6 ;  /* 0x000000060a067221 */ /* 0x040fe20000000100 */
[C---:B------:R-:W-:Y:S01]  /*05e0*/  FADD R14, -R10.reuse, R14 ;  /* 0x0000000e0a0e7221 */ /* 0x040fe20000000100 */
[C---:B------:R-:W-:Y:S01]  /*05f0*/  FADD R18, -R10.reuse, R18 ;  /* 0x000000120a127221 */ /* 0x040fe20000000100 */
[----:B------:R-:W-:Y:S01]  /*0600*/  FADD R22, -R10, R22 ;  /* 0x000000160a167221 */ /* 0x000fe20000000100 */
[----:B------:R-:W-:Y:S02]  /*0610*/  IMAD.MOV.U32 R10, RZ, RZ, 0x3e800000 ;  /* 0x3e800000ff0a7424 */ /* 0x000fe400078e00ff */
[C---:B------:R-:W-:Y:S01]  /*0620*/  FADD R5, -R9.reuse, R5 ;  /* 0x0000000509057221 */ /* 0x040fe20000000100 */
[C---:B------:R-:W-:Y:S01]  /*0630*/  FADD R13, -R9.reuse, R13 ;  /* 0x0000000d090d7221 */ /* 0x040fe20000000100 */
[C---:B------:R-:W-:Y:S01]  /*0640*/  FADD R17, -R9.reuse, R17 ;  /* 0x0000001109117221 */ /* 0x040fe20000000100 */
[----:B------:R-:W-:Y:S01]  /*0650*/  FADD R21, -R9, R21 ;  /* 0x0000001509157221 */ /* 0x000fe20000000100 */
[----:B-1----:R-:W-:Y:S01]  /*0660*/  FSETP.GT.AND P3, PT, R29, 8.50705917302346158658e+37, PT ;  /* 0x7e8000001d00780b */ /* 0x002fe20003f64000 */
[----:B------:R-:W-:Y:S01]  /*0670*/  @P4 FMUL R8, R8, 0.25 ;  /* 0x3e80000008084820 */ /* 0x000fe20000400000 */
[----:B------:R-:W-:-:S02]  /*0680*/  FSEL R9, R10, 1, P4 ;  /* 0x3f8000000a097808 */ /* 0x000fc40002000000 */
[----:B--2---:R-:W-:Y:S02]  /*0690*/  FSETP.GT.AND P1, PT, R28, 8.50705917302346158658e+37, PT ;  /* 0x7e8000001c00780b */ /* 0x004fe40003f24000 */
[----:B0-----:R-:W-:Y:S02]  /*06a0*/  FSETP.GT.AND P4, PT, R2, 8.50705917302346158658e+37, PT ;  /* 0x7e8000000200780b */ /* 0x001fe40003f84000 */
[----:B------:R-:W-:Y:S01]  /*06b0*/  FSETP.GEU.AND P2, PT, R29, 1.175494350822287508e-38, PT ;  /* 0x008000001d00780b */ /* 0x000fe20003f4e000 */
[----:B------:R-:W-:Y:S01]  /*06c0*/  @!P5 FMUL R8, R8, 16777216 ;  /* 0x4b8000000808d820 */ /* 0x000fe20000400000 */
[----:B------:R-:W-:Y:S01]  /*06d0*/  FSETP.GEU.AND P0, PT, R28, 1.175494350822287508e-38, PT ;  /* 0x008000001c00780b */ /* 0x000fe20003f0e000 */
[----:B------:R-:W-:Y:S01]  /*06e0*/  @!P5 FMUL R9, R9, 16777216 ;  /* 0x4b8000000909d820 */ /* 0x000fe20000400000 */
[----:B------:R-:W-:Y:S01]  /*06f0*/  FSETP.GEU.AND P5, PT, R2, 1.175494350822287508e-38, PT ;  /* 0x008000000200780b */ /* 0x000fe20003fae000 */
[----:B------:R-:W-:Y:S02]  /*0700*/  @P3 FMUL R29, R29, 0.25 ;  /* 0x3e8000001d1d3820 */ /* 0x000fe40000400000 */
[----:B------:R-:W0:Y:S02]  /*0710*/  MUFU.RCP R8, R8 ;  /* 0x0000000800087308 */ /* 0x000e240000001000 */
[----:B------:R-:W-:-:S02]  /*0720*/  @P1 FMUL R28, R28, 0.25 ;  /* 0x3e8000001c1c1820 */ /* 0x000fc40000400000 */
[----:B------:R-:W-:Y:S02]  /*0730*/  @P4 FMUL R2, R2, 0.25 ;  /* 0x3e80000002024820 */ /* 0x000fe40000400000 */
[----:B------:R-:W-:Y:S02]  /*0740*/  @!P2 FMUL R29, R29, 16777216 ;  /* 0x4b8000001d1da820 */ /* 0x000fe40000400000 */
[----:B------:R-:W-:Y:S02]  /*0750*/  @!P0 FMUL R28, R28, 16777216 ;  /* 0x4b8000001c1c8820 */ /* 0x000fe40000400000 */
[----:B------:R-:W-:Y:S02]  /*0760*/  @!P5 FMUL R2, R2, 16777216 ;  /* 0x4b8000000202d820 */ /* 0x000fe40000400000 */
[----:B------:R-:W1:Y:S01]  /*0770*/  MUFU.RCP R29, R29 ;  /* 0x0000001d001d7308 */ /* 0x000e620000001000 */
[----:B------:R-:W-:Y:S01]  /*0780*/  FADD R7, -R11, R7 ;  /* 0x000000070b077221 */ /* 0x000fe20000000100 */
[----:B0-----:R-:W-:Y:S01]  /*0790*/  FMUL R9, R8, R9 ;  /* 0x0000000908097220 */ /* 0x001fe20000400000 */
[----:B------:R-:W-:-:S05]  /*07a0*/  FSEL R8, R10, 1, P3 ;  /* 0x3f8000000a087808 */ /* 0x000fca0001800000 */
[----:B------:R-:W0:Y:S01]  /*07b0*/  MUFU.RCP R28, R28 ;  /* 0x0000001c001c7308 */ /* 0x000e220000001000 */
[C---:B------:R-:W-:Y:S01]  /*07c0*/  FADD R15, -R11.reuse, R15 ;  /* 0x0000000f0b0f7221 */ /* 0x040fe20000000100 */
[C---:B------:R-:W-:Y:S01]  /*07d0*/  FADD R19, -R11.reuse, R19 ;  /* 0x000000130b137221 */ /* 0x040fe20000000100 */
[----:B------:R-:W-:-:S05]  /*07e0*/  FADD R23, -R11, R23 ;  /* 0x000000170b177221 */ /* 0x000fca0000000100 */
[----:B------:R-:W2:Y:S01]  /*07f0*/  MUFU.RCP R2, R2 ;  /* 0x0000000200027308 */ /* 0x000ea20000001000 */
[C---:B------:R-:W-:Y:S02]  /*0800*/  FSEL R11, R10.reuse, 1, P1 ;  /* 0x3f8000000a0b7808 */ /* 0x040fe40000800000 */
[----:B------:R-:W-:Y:S01]  /*0810*/  FSEL R31, R10, 1, P4 ;  /* 0x3f8000000a1f7808 */ /* 0x000fe20002000000 */
[----:B------:R-:W-:Y:S02]  /*0820*/  @!P2 FMUL R8, R8, 16777216 ;  /* 0x4b8000000808a820 */ /* 0x000fe40000400000 */
[----:B------:R-:W-:Y:S02]  /*0830*/  @!P0 FMUL R11, R11, 16777216 ;  /* 0x4b8000000b0b8820 */ /* 0x000fe40000400000 */
[----:B------:R-:W-:Y:S01]  /*0840*/  @!P5 FMUL R31, R31, 16777216 ;  /* 0x4b8000001f1fd820 */ /* 0x000fe20000400000 */
[----:B-1----:R-:W-:Y:S01]  /*0850*/  FMUL R30, R29, R8 ;  /* 0x000000081d1e7220 */ /* 0x002fe20000400000 */
[----:B0-----:R-:W-:-:S03]  /*0860*/  FMUL R8, R28, R11 ;  /* 0x0000000b1c087220 */ /* 0x001fc60000400000 */
[C---:B------:R-:W-:Y:S01]  /*0870*/  FMUL R10, R30.reuse, R23 ;  /* 0x000000171e0a7220 */ /* 0x040fe20000400000 */
[----:B------:R-:W-:Y:S01]  /*0880*/  FMUL R28, R30, R15 ;  /* 0x0000000f1e1c7220 */ /* 0x000fe20000400000 */
[----:B--2---:R-:W-:Y:S01]  /*0890*/  FMUL R11, R2, R31 ;  /* 0x0000001f020b7220 */ /* 0x004fe20000400000 */
[C---:B------:R-:W-:Y:S01]  /*08a0*/  FMUL R2, R30.reuse, R19 ;  /* 0x000000131e027220 */ /* 0x040fe20000400000 */
[----:B------:R-:W-:Y:S01]  /*08b0*/  FMUL R30, R30, R7 ;  /* 0x000000071e1e7220 */ /* 0x000fe20000400000 */
[----:B------:R-:W-:-:S04]  /*08c0*/  SHF.L.U32 R7, R3, 0xa, RZ ;  /* 0x0000000a03077819 */ /* 0x000fc800000006ff */
[----:B------:R-:W-:-:S04]  /*08d0*/  LOP3.LUT R15, R7, 0xc00, RZ, 0xc0, !PT ;  /* 0x00000c00070f7812 */ /* 0x000fc800078ec0ff */
[C---:B------:R-:W-:Y:S02]  /*08e0*/  LOP3.LUT R19, R15.reuse, 0x100, RZ, 0xfc, !PT ;  /* 0x000001000f137812 */ /* 0x040fe400078efcff */
[C---:B------:R-:W-:Y:S02]  /*08f0*/  LOP3.LUT R23, R15.reuse, 0x200, RZ, 0xfc, !PT ;  /* 0x000002000f177812 */ /* 0x040fe400078efcff */
[C---:B------:R-:W-:Y:S02]  /*0900*/  LOP3.LUT R29, R15.reuse, 0x300, RZ, 0xfc, !PT ;  /* 0x000003000f1d7812 */ /* 0x040fe400078efcff */
[C---:B------:R-:W-:Y:S02]  /*0910*/  LOP3.LUT R7, R15.reuse, R36, RZ, 0xfc, !PT ;  /* 0x000000240f077212 */ /* 0x040fe400078efcff */
[----:B------:R-:W-:Y:S02]  /*0920*/  LEA.HI R36, R15, UR9, RZ, 0x1a ;  /* 0x000000090f247c11 */ /* 0x000fe4000f8fd0ff */
[----:B------:R-:W-:-:S02]  /*0930*/  LEA.HI R19, R19, UR9, RZ, 0x1a ;  /* 0x0000000913137c11 */ /* 0x000fc4000f8fd0ff */
[----:B------:R-:W-:Y:S02]  /*0940*/  LEA.HI R15, R23, UR9, RZ, 0x1a ;  /* 0x00000009170f7c11 */ /* 0x000fe4000f8fd0ff */
[----:B------:R-:W-:Y:S01]  /*0950*/  LEA.HI R29, R29, UR9, RZ, 0x1a ;  /* 0x000000091d1d7c11 */ /* 0x000fe2000f8fd0ff */
[C---:B------:R-:W-:Y:S01]  /*0960*/  IMAD R19, R7.reuse, 0x4, R19 ;  /* 0x0000000407137824 */ /* 0x040fe200078e0213 */
[C---:B------:R-:W-:Y:S02]  /*0970*/  LEA R23, R7.reuse, R36, 0x2 ;  /* 0x0000002407177211 */ /* 0x040fe400078e10ff */
[----:B------:R-:W-:Y:S01]  /*0980*/  LEA R15, R7, R15, 0x2 ;  /* 0x0000000f070f7211 */ /* 0x000fe200078e10ff */
[----:B------:R-:W-:Y:S01]  /*0990*/  FMUL R31, R11, R18 ;  /* 0x000000120b1f7220 */ /* 0x000fe20000400000 */
[----:B------:R-:W-:Y:S01]  /*09a0*/  LEA R7, R7, R29, 0x2 ;  /* 0x0000001d07077211 */ /* 0x000fe200078e10ff */
[C---:B------:R-:W-:Y:S01]  /*09b0*/  FMUL R29, R11.reuse, R22 ;  /* 0x000000160b1d7220 */ /* 0x040fe20000400000 */
[C---:B------:R-:W-:Y:S01]  /*09c0*/  FMUL R37, R11.reuse, R14 ;  /* 0x0000000e0b257220 */ /* 0x040fe20000400000 */
[----:B------:R-:W-:Y:S01]  /*09d0*/  FMUL R11, R11, R6 ;  /* 0x000000060b0b7220 */ /* 0x000fe20000400000 */
[C---:B------:R-:W-:Y:S01]  /*09e0*/  FMUL R20, R9.reuse, R20 ;  /* 0x0000001409147220 */ /* 0x040fe20000400000 */
[C---:B------:R-:W-:Y:S01]  /*09f0*/  FMUL R16, R9.reuse, R16 ;  /* 0x0000001009107220 */ /* 0x040fe20000400000 */
[C---:B------:R-:W-:Y:S01]  /*0a00*/  FMUL R6, R9.reuse, R12 ;  /* 0x0000000c09067220 */ /* 0x040fe20000400000 */
[----:B------:R-:W-:Y:S01]  /*0a10*/  FMUL R9, R9, R4 ;  /* 0x0000000409097220 */ /* 0x000fe20000400000 */
[----:B------:R-:W-:Y:S01]  /*0a20*/  IMAD.U32 R12, RZ, RZ, UR4 ;  /* 0x00000004ff0c7e24 */ /* 0x000fe2000f8e00ff */
[----:B------:R-:W-:-:S02]  /*0a30*/  ISETP.GE.AND P0, PT, R0, 0x121, PT ;  /* 0x000001210000780c */ /* 0x000fc40003f06270 */
[----:B------:R-:W-:Y:S01]  /*0a40*/  MOV R4, UR8 ;  /* 0x0000000800047c02 */ /* 0x000fe20008000f00 */
[----:B------:R-:W-:Y:S01]  /*0a50*/  FMUL R14, R8, R13 ;  /* 0x0000000d080e7220 */ /* 0x000fe20000400000 */
[----:B------:R-:W-:Y:S01]  /*0a60*/  ISETP.LT.AND P5, PT, R12, 0x180, !P0 ;  /* 0x000001800c00780c */ /* 0x000fe200047a1270 */
[----:B------:R-:W-:Y:S01]  /*0a70*/  FMUL R12, R8, R17 ;  /* 0x00000011080c7220 */ /* 0x000fe20000400000 */
[----:B------:R-:W-:Y:S01]  /*0a80*/  ISETP.LT.AND P1, PT, R4, 0x180, !P0 ;  /* 0x000001800400780c */ /* 0x000fe20004721270 */
[C---:B------:R-:W-:Y:S01]  /*0a90*/  FMUL R4, R8.reuse, R21 ;  /* 0x0000001508047220 */ /* 0x040fe20000400000 */
[----:B------:R-:W-:-:S04]  /*0aa0*/  FMUL R8, R8, R5 ;  /* 0x0000000508087220 */ /* 0x000fc80000400000 */
[----:B----4-:R-:W-:Y:S01]  /*0ab0*/  FFMA R8, R8, R25, R33 ;  /* 0x0000001908087223 */ /* 0x010fe20000000021 */
[----:B------:R-:W-:Y:S01]  /*0ac0*/  FFMA R5, R9, R24, R32 ;  /* 0x0000001809057223 */ /* 0x000fe20000000020 */
[----:B------:R-:W-:Y:S01]  /*0ad0*/  FFMA R11, R11, R26, R34 ;  /* 0x0000001a0b0b7223 */ /* 0x000fe20000000022 */
[----:B------:R-:W-:Y:S02]  /*0ae0*/  FFMA R30, R30, R27, R35 ;  /* 0x0000001b1e1e7223 */ /* 0x000fe40000000023 */
[----:B------:R-:W-:Y:S01]  /*0af0*/  FSETP.GEU.AND P2, PT, R8, RZ, PT ;  /* 0x000000ff0800720b */ /* 0x000fe20003f4e000 */
[----:B------:R-:W-:Y:S01]  /*0b00*/  FFMA R6, R6, R24, R32 ;  /* 0x0000001806067223 */ /* 0x000fe20000000020 */
[----:B------:R-:W-:Y:S01]  /*0b10*/  FSETP.GEU.AND P4, PT, R5, RZ, PT ;  /* 0x000000ff0500720b */ /* 0x000fe20003f8e000 */
[----:B------:R-:W-:Y:S01]  /*0b20*/  FFMA R37, R37, R26, R34 ;  /* 0x0000001a25257223 */ /* 0x000fe20000000022 */
[----:B------:R-:W-:Y:S02]  /*0b30*/  FSETP.GEU.AND P3, PT, R11, RZ, PT ;  /* 0x000000ff0b00720b */ /* 0x000fe40003f6e000 */
[----:B------:R-:W-:-:S02]  /*0b40*/  FSEL R8, R8, RZ, P2 ;  /* 0x000000ff08087208 */ /* 0x000fc40001000000 */
[----:B------:R-:W-:Y:S01]  /*0b50*/  FSETP.GEU.AND P2, PT, R30, RZ, PT ;  /* 0x000000ff1e00720b */ /* 0x000fe20003f4e000 */
[----:B------:R-:W-:Y:S01]  /*0b60*/  FFMA R9, R14, R25, R33 ;  /* 0x000000190e097223 */ /* 0x000fe20000000021 */
[----:B------:R-:W-:Y:S01]  /*0b70*/  FSEL R14, R5, RZ, P4 ;  /* 0x000000ff050e7208 */ /* 0x000fe20002000000 */
[----:B------:R-:W-:Y:S01]  /*0b80*/  FFMA R28, R28, R27, R35 ;  /* 0x0000001b1c1c7223 */ /* 0x000fe20000000023 */
[----:B------:R-:W-:Y:S01]  /*0b90*/  FSEL R18, R11, RZ, P3 ;  /* 0x000000ff0b127208 */ /* 0x000fe20001800000 */
[-CC-:B------:R-:W-:Y:S01]  /*0ba0*/  FFMA R16, R16, R24.reuse, R32.reuse ;  /* 0x0000001810107223 */ /* 0x180fe20000000020 */
[----:B------:R-:W-:Y:S02]  /*0bb0*/  FSETP.GEU.AND P3, PT, R6, RZ, PT ;  /* 0x000000ff0600720b */ /* 0x000fe40003f6e000 */
[----:B------:R-:W-:Y:S02]  /*0bc0*/  FSEL R30, R30, RZ, P2 ;  /* 0x000000ff1e1e7208 */ /* 0x000fe40001000000 */
[C---:B------:R-:W-:Y:S01]  /*0bd0*/  FSETP.GEU.AND P2, PT, R37.reuse, RZ, PT ;  /* 0x000000ff2500720b */ /* 0x040fe20003f4e000 */
[----:B------:R0:W-:Y:S01]  /*0be0*/  STS [R23], R14 ;  /* 0x0000000e17007388 */ /* 0x0001e20000000800 */
[----:B------:R-:W-:Y:S01]  /*0bf0*/  FSEL R6, R6, RZ, P3 ;  /* 0x000000ff06067208 */ /* 0x000fe20001800000 */
[----:B------:R-:W-:Y:S01]  /*0c00*/  FFMA R12, R12, R25, R33 ;  /* 0x000000190c0c7223 */ /* 0x000fe20000000021 */
[----:B------:R-:W-:Y:S01]  /*0c10*/  FSETP.GEU.AND P3, PT, R28, RZ, PT ;  /* 0x000000ff1c00720b */ /* 0x000fe20003f6e000 */
[----:B------:R-:W-:Y:S01]  /*0c20*/  FFMA R2, R2, R27, R35 ;  /* 0x0000001b02027223 */ /* 0x000fe20000000023 */
[----:B------:R-:W-:Y:S01]  /*0c30*/  FFMA R20, R20, R24, R32 ;  /* 0x0000001814147223 */ /* 0x000fe20000000020 */
[----:B0-----:R-:W-:-:S02]  /*0c40*/  FSEL R14, R37, RZ, P2 ;  /* 0x000000ff250e7208 */ /* 0x001fc40001000000 */
[----:B------:R-:W-:Y:S02]  /*0c50*/  FSETP.GEU.AND P2, PT, R16, RZ, PT ;  /* 0x000000ff1000720b */ /* 0x000fe40003f4e000 */
[----:B------:R-:W-:Y:S01]  /*0c60*/  FSEL R28, R28, RZ, P3 ;  /* 0x000000ff1c1c7208 */ /* 0x000fe20001800000 */
[----:B------:R-:W-:Y:S01]  /*0c70*/  FFMA R4, R4, R25, R33 ;  /* 0x0000001904047223 */ /* 0x000fe20000000021 */
[----:B------:R-:W-:Y:S01]  /*0c80*/  FSETP.GEU.AND P3, PT, R12, RZ, PT ;  /* 0x000000ff0c00720b */ /* 0x000fe20003f6e000 */
[-CC-:B------:R-:W-:Y:S01]  /*0c90*/  FFMA R31, R31, R26.reuse, R34.reuse ;  /* 0x0000001a1f1f7223 */ /* 0x180fe20000000022 */
[----:B------:R-:W-:Y:S02]  /*0ca0*/  FSEL R16, R16, RZ, P2 ;  /* 0x000000ff10107208 */ /* 0x000fe40001000000 */
[----:B------:R-:W-:Y:S02]  /*0cb0*/  FSETP.GEU.AND P4, PT, R9, RZ, PT ;  /* 0x000000ff0900720b */ /* 0x000fe40003f8e000 */
[----:B------:R-:W-:Y:S01]  /*0cc0*/  FSETP.GEU.AND P2, PT, R2, RZ, PT ;  /* 0x000000ff0200720b */ /* 0x000fe20003f4e000 */
[----:B------:R-:W-:Y:S01]  /*0cd0*/  FFMA R29, R29, R26, R34 ;  /* 0x0000001a1d1d7223 */ /* 0x000fe20000000022 */
[----:B------:R-:W-:Y:S01]  /*0ce0*/  FSEL R12, R12, RZ, P3 ;  /* 0x000000ff0c0c7208 */ /* 0x000fe20001800000 */
[----:B------:R-:W-:Y:S01]  /*0cf0*/  FFMA R10, R10, R27, R35 ;  /* 0x0000001b0a0a7223 */ /* 0x000fe20000000023 */
[----:B------:R-:W-:Y:S01]  /*0d00*/  FSEL R22, R9, RZ, P4 ;  /* 0x000000ff09167208 */ /* 0x000fe20002000000 */
[----:B------:R0:W-:Y:S01]  /*0d10*/  STS [R19+0x400], R8 ;  /* 0x0004000813007388 */ /* 0x0001e20000000800 */
[----:B------:R-:W-:-:S02]  /*0d20*/  FSETP.GEU.AND P3, PT, R20, RZ, PT ;  /* 0x000000ff1400720b */ /* 0x000fc40003f6e000 */
[----:B------:R-:W-:Y:S01]  /*0d30*/  FSEL R2, R2, RZ, P2 ;  /* 0x000000ff02027208 */ /* 0x000fe20001000000 */
[----:B------:R-:W-:Y:S01]  /*0d40*/  STS [R15+0x800], R18 ;  /* 0x000800120f007388 */ /* 0x000fe20000000800 */
[----:B------:R-:W-:Y:S02]  /*0d50*/  FSETP.GEU.AND P4, PT, R31, RZ, PT ;  /* 0x000000ff1f00720b */ /* 0x000fe40003f8e000 */
[----:B------:R-:W-:Y:S01]  /*0d60*/  FSETP.GEU.AND P2, PT, R4, RZ, PT ;  /* 0x000000ff0400720b */ /* 0x000fe20003f4e000 */
[----:B------:R-:W-:Y:S01]  /*0d70*/  STS [R7+0xc00], R30 ;  /* 0x000c001e07007388 */ /* 0x000fe20000000800 */
[----:B------:R-:W-:Y:S02]  /*0d80*/  FSEL R20, R20, RZ, P3 ;  /* 0x000000ff14147208 */ /* 0x000fe40001800000 */
[----:B------:R-:W-:Y:S01]  /*0d90*/  FSETP.GEU.AND P3, PT, R29, RZ, PT ;  /* 0x000000ff1d00720b */ /* 0x000fe20003f6e000 */
[----:B------:R1:W-:Y:S01]  /*0da0*/  STS [R23+0x100], R6 ;  /* 0x0001000617007388 */ /* 0x0003e20000000800 */
[----:B0-----:R-:W-:-:S02]  /*0db0*/  FSEL R8, R4, RZ, P2 ;  /* 0x000000ff04087208 */ /* 0x001fc40001000000 */
[----:B------:R-:W-:Y:S01]  /*0dc0*/  FSETP.GEU.AND P2, PT, R10, RZ, PT ;  /* 0x000000ff0a00720b */ /* 0x000fe20003f4e000 */
[----:B------:R-:W-:Y:S04]  /*0dd0*/  STS [R19+0x500], R22 ;  /* 0x0005001613007388 */ /* 0x000fe80000000800 */
[----:B------:R0:W-:Y:S01]  /*0de0*/  STS [R15+0x900], R14 ;  /* 0x0009000e0f007388 */ /* 0x0001e20000000800 */
[----:B-1----:R-:W-:-:S03]  /*0df0*/  FSEL R6, R31, RZ, P4 ;  /* 0x000000ff1f067208 */ /* 0x002fc60002000000 */
[----:B------:R-:W-:Y:S01]  /*0e00*/  STS [R7+0xd00], R28 ;  /* 0x000d001c07007388 */ /* 0x000fe20000000800 */
[----:B------:R-:W-:-:S03]  /*0e10*/  FSEL R10, R10, RZ, P2 ;  /* 0x000000ff0a0a7208 */ /* 0x000fc60001000000 */
[----:B------:R-:W-:Y:S01]  /*0e20*/  STS [R23+0x200], R16 ;  /* 0x0002001017007388 */ /* 0x000fe20000000800 */
[----:B0-----:R-:W-:-:S03]  /*0e30*/  FSEL R14, R29, RZ, P3 ;  /* 0x000000ff1d0e7208 */ /* 0x001fc60001800000 */
[----:B------:R-:W-:Y:S04]  /*0e40*/  STS [R19+0x600], R12 ;  /* 0x0006000c13007388 */ /* 0x000fe80000000800 */
[----:B------:R-:W-:Y:S04]  /*0e50*/  STS [R15+0xa00], R6 ;  /* 0x000a00060f007388 */ /* 0x000fe80000000800 */
[----:B------:R0:W-:Y:S04]  /*0e60*/  STS [R7+0xe00], R2 ;  /* 0x000e000207007388 */ /* 0x0001e80000000800 */
[----:B------:R-:W-:Y:S04]  /*0e70*/  STS [R23+0x300], R20 ;  /* 0x0003001417007388 */ /* 0x000fe80000000800 */
[----:B------:R-:W-:Y:S04]  /*0e80*/  STS [R19+0x700], R8 ;  /* 0x0007000813007388 */ /* 0x000fe80000000800 */
[----:B------:R-:W-:Y:S04]  /*0e90*/  STS [R15+0xb00], R14 ;  /* 0x000b000e0f007388 */ /* 0x000fe80000000800 */
[----:B------:R1:W-:Y:S01]  /*0ea0*/  STS [R7+0xf00], R10 ;  /* 0x000f000a07007388 */ /* 0x0003e20000000800 */
[----:B------:R-:W-:-:S04]  /*0eb0*/  LOP3.LUT R4, R3, 0xff, RZ, 0xc0, !PT ;  /* 0x000000ff03047812 */ /* 0x000fc800078ec0ff */
[----:B------:R-:W-:Y:S01]  /*0ec0*/  LEA R4, R4, UR9, 0x2 ;  /* 0x0000000904047c11 */ /* 0x000fe2000f8e10ff */
[----:B------:R-:W-:Y:S01]  /*0ed0*/  BAR.SYNC.DEFER_BLOCKING 0x0 ;  /* 0x0000000000007b1d */ /* 0x000fe20000010000 */
[----:B------:R-:W-:-:S04]  /*0ee0*/  USHF.R.U32.HI UR9, URZ, 0x1f, UR13 ;  /* 0x0000001f3f097899 */ /* 0x000fc8000801160d */
[----:B------:R-:W-:Y:S02]  /*0ef0*/  ULEA.HI.SX32 UR13, UR13, UR9, 0x1c ;  /* 0x000000090d0d7291 */ /* 0x000fe4000f8fe23f */
[----:B------:R-:W-:Y:S01]  /*0f00*/  USHF.R.U32.HI UR9, URZ, 0x1f, UR11 ;  /* 0x0000001f3f097899 */ /* 0x000fe2000801160b */
[----:B------:R-:W-:Y:S01]  /*0f10*/  IMAD.U32 R5, RZ, RZ, UR6 ;  /* 0x00000006ff057e24 */ /* 0x000fe2000f8e00ff */
[----:B------:R-:W-:Y:S02]  /*0f20*/  UIADD3 UR5, UR4, 0xb, URZ ;  /* 0x0000000b04057890 */ /* 0x000fe4000fffe03f */
[----:B------:R-:W-:Y:S02]  /*0f30*/  ULEA.HI.SX32 UR12, UR11, UR9, 0x1c ;  /* 0x000000090b0c7291 */ /* 0x000fe4000f8fe23f */
[----:B------:R-:W-:Y:S01]  /*0f40*/  UIMAD UR15, UR13, -0x60, UR4 ;  /* 0xffffffa00d0f78a4 */ /* 0x000fe2000f8e0204 */
[----:B0-----:R-:W-:Y:S01]  /*0f50*/  MOV R2, UR7 ;  /* 0x0000000700027c02 */ /* 0x001fe20008000f00 */
[----:B------:R-:W-:Y:S01]  /*0f60*/  UIMAD UR10, UR12, -0x60, UR14 ;  /* 0xffffffa00c0a78a4 */ /* 0x000fe2000f8e020e */
[----:B------:R-:W-:Y:S01]  /*0f70*/  MOV R6, UR5 ;  /* 0x0000000500067c02 */ /* 0x000fe20008000f00 */
[----:B------:R-:W-:Y:S01]  /*0f80*/  UIADD3 UR9, UR4, 0x3, URZ ;  /* 0x0000000304097890 */ /* 0x000fe2000fffe03f */
[----:B------:R-:W-:Y:S01]  /*0f90*/  ISETP.LT.AND P3, PT, R5, 0x180, !P0 ;  /* 0x000001800500780c */ /* 0x000fe20004761270 */
[----:B------:R-:W0:Y:S01]  /*0fa0*/  LDS R11, [R4] ;  /* 0x00000000040b7984 */ /* 0x000e220000000800 */
[----:B------:R-:W-:-:S02]  /*0fb0*/  MOV R5, UR15 ;  /* 0x0000000f00057c02 */ /* 0x000fc40008000f00 */
[----:B------:R-:W-:Y:S01]  /*0fc0*/  ISETP.LT.AND P2, PT, R2, 0x180, !P0 ;  /* 0x000001800200780c */ /* 0x000fe20004741270 */
[----:B-1----:R-:W-:Y:S01]  /*0fd0*/  IMAD.U32 R7, RZ, RZ, UR14 ;  /* 0x0000000eff077e24 */ /* 0x002fe2000f8e00ff */
[----:B------:R-:W1:Y:S01]  /*0fe0*/  LDC.64 R2, c[0x0][0x238] ;  /* 0x00008e00ff027b82 */ /* 0x000e620000000a00 */
[----:B------:R-:W-:Y:S01]  /*0ff0*/  ISETP.LT.AND P4, PT, R6, 0x180, !P0 ;  /* 0x000001800600780c */ /* 0x000fe20004781270 */
[----:B------:R-:W2:Y:S01]  /*1000*/  LDS R13, [R4+0x404] ;  /* 0x00040400040d7984 */ /* 0x000ea20000000800 */
[----:B------:R-:W-:Y:S01]  /*1010*/  MOV R9, UR10 ;  /* 0x0000000a00097c02 */ /* 0x000fe20008000f00 */
[----:B------:R-:W-:Y:S01]  /*1020*/  UIMAD.WIDE UR10, UR9, 0x2aaaaaab, URZ ;  /* 0x2aaaaaab090a78a5 */ /* 0x000fe2000f8e023f */
[----:B------:R-:W-:Y:S01]  /*1030*/  MOV R6, UR13 ;  /* 0x0000000d00067c02 */ /* 0x000fe20008000f00 */
[----:B------:R-:W-:Y:S01]  /*1040*/  IMAD R5, R5, 0x121, R0 ;  /* 0x0000012105057824 */ /* 0x000fe200078e0200 */
[----:B------:R-:W-:Y:S01]  /*1050*/  ISETP.LT.AND P6, PT, R7, 0x180, !P0 ;  /* 0x000001800700780c */ /* 0x000fe200047c1270 */
[----:B------:R-:W3:Y:S02]  /*1060*/  LDS R15, [R4+0x808] ;  /* 0x00080800040f7984 */ /* 0x000ee40000000800 */
[----:B------:R-:W-:-:S02]  /*1070*/  IMAD R7, R6, 0x36300, R5 ;  /* 0x0003630006077824 */ /* 0x000fc400078e0205 */
[----:B------:R-:W-:Y:S01]  /*1080*/  IMAD.U32 R6, RZ, RZ, UR12 ;  /* 0x0000000cff067e24 */ /* 0x000fe2000f8e00ff */
[----:B------:R-:W-:Y:S01]  /*1090*/  UMOV UR12, UR11 ;  /* 0x0000000b000c7c82 */ /* 0x000fe20008000000 */
[----:B------:R-:W4:Y:S01]  /*10a0*/  LDS R17, [R4+0xc0c] ;  /* 0x000c0c0004117984 */ /* 0x000f220000000800 */
[----:B------:R-:W-:Y:S01]  /*10b0*/  USHF.R.U32.HI UR13, URZ, 0x1f, UR12 ;  /* 0x0000001f3f0d7899 */ /* 0x000fe2000801160c */
[----:B------:R-:W-:Y:S01]  /*10c0*/  IMAD R5, R9, 0x121, R0 ;  /* 0x0000012109057824 */ /* 0x000fe200078e0200 */
[----:B------:R-:W-:Y:S01]  /*10d0*/  UIADD3 UR14, UR4, 0x2, URZ ;  /* 0x00000002040e7890 */ /* 0x000fe2000fffe03f */
[----:B------:R-:W-:Y:S01]  /*10e0*/  LDS R19, [R4+0x1818] ;  /* 0x0018180004137984 */ /* 0x000fe20000000800 */
[----:B------:R-:W-:Y:S01]  /*10f0*/  ULEA.HI.SX32 UR13, UR12, UR13, 0x1c ;  /* 0x0000000d0c0d7291 */ /* 0x000fe2000f8fe23f */
[----:B------:R-:W-:Y:S01]  /*1100*/  MOV R10, UR9 ;  /* 0x00000009000a7c02 */ /* 0x000fe20008000f00 */
[----:B------:R-:W-:Y:S01]  /*1110*/  IMAD R5, R6, 0x36300, R5 ;  /* 0x0003630006057824 */ /* 0x000fe200078e0205 */
[----:B------:R-:W-:Y:S01]  /*1120*/  UIMAD.WIDE UR10, UR14, 0x2aaaaaab, URZ ;  /* 0x2aaaaaab0e0a78a5 */ /* 0x000fe2000f8e023f */
[----:B------:R-:W-:Y:S01]  /*1130*/  LDS R23, [R4+0x2828] ;  /* 0x0028280004177984 */ /* 0x000fe20000000800 */
[----:B------:R-:W-:Y:S01]  /*1140*/  UIMAD UR9, UR13, -0x60, UR9 ;  /* 0xffffffa00d0978a4 */ /* 0x000fe2000f8e0209 */
[--C-:B-1----:R-:W-:Y:S01]  /*1150*/  IMAD.WIDE R8, R5, 0x4, R2.reuse ;  /* 0x0000000405087825 */ /* 0x102fe200078e0202 */
[----:B------:R-:W-:Y:S01]  /*1160*/  USHF.R.U32.HI UR10, URZ, 0x1f, UR11 ;  /* 0x0000001f3f0a7899 */ /* 0x000fe2000801160b */
[----:B------:R-:W-:Y:S02]  /*1170*/  LDS R25, [R4+0x2c2c] ;  /* 0x002c2c0004197984 */ /* 0x000fe40000000800 */
[----:B------:R-:W-:Y:S01]  /*1180*/  IMAD.WIDE R6, R7, 0x4, R2 ;  /* 0x0000000407067825 */ /* 0x000fe200078e0202 */
[----:B------:R-:W-:Y:S01]  /*1190*/  MOV R5, UR9 ;  /* 0x0000000900057c02 */ /* 0x000fe20008000f00 */
[----:B------:R-:W-:Y:S01]  /*11a0*/  UIADD3 UR9, UR4, 0x4, URZ ;  /* 0x0000000404097890 */ /* 0x000fe2000fffe03f */
[----:B------:R-:W-:Y:S01]  /*11b0*/  LDS R27, [R4+0x3030] ;  /* 0x00303000041b7984 */ /* 0x000fe20000000800 */
[----:B------:R-:W-:-:S02]  /*11c0*/  ULEA.HI.SX32 UR12, UR11, UR10, 0x1c ;  /* 0x0000000a0b0c7291 */ /* 0x000fc4000f8fe23f */
[----:B------:R-:W-:Y:S01]  /*11d0*/  UIMAD.WIDE UR10, UR9, 0x2aaaaaab, URZ ;  /* 0x2aaaaaab090a78a5 */ /* 0x000fe2000f8e023f */
[----:B0-----:R0:W-:Y:S01]  /*11e0*/  @P5 STG.E desc[UR22][R6.64], R11 ;  /* 0x0000000b06005986 */ /* 0x0011e2000c101916 */
[----:B------:R-:W-:-:S03]  /*11f0*/  UIMAD UR15, UR12, -0x60, UR14 ;  /* 0xffffffa00c0f78a4 */ /* 0x000fc6000f8e020e */
[----:B------:R-:W1:Y:S01]  /*1200*/  LDS R11, [R4+0x1010] ;  /* 0x00101000040b7984 */ /* 0x000e620000000800 */
[----:B------:R-:W-:Y:S01]  /*1210*/  ISETP.LT.AND P5, PT, R10, 0x180, !P0 ;  /* 0x000001800a00780c */ /* 0x000fe200047a1270 */
[----:B------:R-:W-:Y:S01]  /*1220*/  IMAD.U32 R10, RZ, RZ, UR14 ;  /* 0x0000000eff0a7e24 */ /* 0x000fe2000f8e00ff */
[----:B------:R-:W-:Y:S01]  /*1230*/  UIADD3 UR17, UR4, 0x5, URZ ;  /* 0x0000000504117890 */ /* 0x000fe2000fffe03f */
[----:B------:R-:W-:Y:S01]  /*1240*/  MOV R12, UR13 ;  /* 0x0000000d000c7c02 */ /* 0x000fe20008000f00 */
[----:B------:R-:W-:Y:S01]  /*1250*/  UMOV UR14, UR11 ;  /* 0x0000000b000e7c82 */ /* 0x000fe20008000000 */
[----:B------:R-:W-:Y:S01]  /*1260*/  IMAD R5, R5, 0x121, R0 ;  /* 0x0000012105057824 */ /* 0x000fe200078e0200 */
[----:B------:R-:W-:Y:S01]  /*1270*/  UIADD3 UR16, UR4, 0x6, URZ ;  /* 0x0000000604107890 */ /* 0x000fe2000fffe03f */
[----:B0-----:R-:W-:Y:S01]  /*1280*/  MOV R7, UR15 ;  /* 0x0000000f00077c02 */ /* 0x001fe20008000f00 */
[----:B------:R-:W-:Y:S01]  /*1290*/  IMAD.U32 R6, RZ, RZ, UR12 ;  /* 0x0000000cff067e24 */ /* 0x000fe2000f8e00ff */
[----:B------:R-:W-:Y:S01]  /*12a0*/  USHF.R.U32.HI UR15, URZ, 0x1f, UR14 ;  /* 0x0000001f3f0f7899 */ /* 0x000fe2000801160e */
[----:B------:R-:W-:Y:S01]  /*12b0*/  LDS R29, [R4+0x3434] ;  /* 0x00343400041d7984 */ /* 0x000fe20000000800 */
[----:B------:R-:W-:-:S02]  /*12c0*/  UIMAD.WIDE UR12, UR17, 0x2aaaaaab, URZ ;  /* 0x2aaaaaab110c78a5 */ /* 0x000fc4000f8e023f */
[----:B------:R-:W-:Y:S01]  /*12d0*/  ULEA.HI.SX32 UR15, UR14, UR15, 0x1c ;  /* 0x0000000f0e0f7291 */ /* 0x000fe2000f8fe23f */
[----:B--2---:R0:W-:Y:S01]  /*12e0*/  @P6 STG.E desc[UR22][R8.64], R13 ;  /* 0x0000000d08006986 */ /* 0x0041e2000c101916 */
[----:B------:R-:W-:Y:S01]  /*12f0*/  ISETP.LT.AND P6, PT, R10, 0x180, !P0 ;  /* 0x000001800a00780c */ /* 0x000fe200047c1270 */
[----:B------:R-:W-:Y:S02]  /*1300*/  USHF.R.U32.HI UR12, URZ, 0x1f, UR13 ;  /* 0x0000001f3f0c7899 */ /* 0x000fe4000801160d */
[----:B------:R-:W2:Y:S01]  /*1310*/  LDS R13, [R4+0x1414] ;  /* 0x00141400040d7984 */ /* 0x000ea20000000800 */
[----:B------:R-:W-:Y:S01]  /*1320*/  MOV R10, UR9 ;  /* 0x00000009000a7c02 */ /* 0x000fe20008000f00 */
[----:B------:R-:W-:Y:S02]  /*1330*/  UIMAD UR9, UR15, -0x60, UR9 ;  /* 0xffffffa00f0978a4 */ /* 0x000fe4000f8e0209 */
[----:B------:R-:W-:Y:S01]  /*1340*/  UIADD3 UR20, UR4, 0x7, URZ ;  /* 0x0000000704147890 */ /* 0x000fe2000fffe03f */
[----:B------:R-:W-:Y:S01]  /*1350*/  LDS R31, [R4+0x3838] ;  /* 0x00383800041f7984 */ /* 0x000fe20000000800 */
[----:B0-----:R-:W-:-:S02]  /*1360*/  IMAD R9, R12, 0x36300, R5 ;  /* 0x000363000c097824 */ /* 0x001fc400078e0205 */
[----:B------:R-:W-:Y:S01]  /*1370*/  IMAD R5, R7, 0x121, R0 ;  /* 0x0000012107057824 */ /* 0x000fe200078e0200 */
[----:B------:R-:W-:-:S03]  /*1380*/  ULEA.HI.SX32 UR12, UR13, UR12, 0x1c ;  /* 0x0000000c0d0c7291 */ /* 0x000fc6000f8fe23f */
[----:B------:R-:W-:Y:S01]  /*1390*/  IMAD R5, R6, 0x36300, R5 ;  /* 0x0003630006057824 */ /* 0x000fe200078e0205 */
[----:B------:R-:W-:Y:S02]  /*13a0*/  UIMAD.WIDE UR10, UR16, 0x2aaaaaab, URZ ;  /* 0x2aaaaaab100a78a5 */ /* 0x000fe4000f8e023f */
[----:B------:R-:W-:Y:S01]  /*13b0*/  UIMAD UR10, UR12, -0x60, UR17 ;  /* 0xffffffa00c0a78a4 */ /* 0x000fe2000f8e0211 */
[--C-:B------:R-:W-:Y:S01]  /*13c0*/  IMAD.WIDE R6, R5, 0x4, R2.reuse ;  /* 0x0000000405067825 */ /* 0x100fe200078e0202 */
[----:B------:R-:W-:Y:S01]  /*13d0*/  MOV R5, UR9 ;  /* 0x0000000900057c02 */ /* 0x000fe20008000f00 */
[----:B------:R-:W-:Y:S01]  /*13e0*/  USHF.R.U32.HI UR9, URZ, 0x1f, UR11 ;  /* 0x0000001f3f097899 */ /* 0x000fe2000801160b */
[----:B------:R-:W-:Y:S01]  /*13f0*/  MOV R12, UR15 ;  /* 0x0000000f000c7c02 */ /* 0x000fe20008000f00 */
[----:B------:R-:W-:Y:S01]  /*1400*/  IMAD.WIDE R8, R9, 0x4, R2 ;  /* 0x0000000409087825 */ /* 0x000fe200078e0202 */
[----:B---3--:R0:W-:Y:S01]  /*1410*/  @P6 STG.E desc[UR22][R6.64], R15 ;  /* 0x0000000f06006986 */ /* 0x0081e2000c101916 */
[----:B------:R-:W-:Y:S01]  /*1420*/  ULEA.HI.SX32 UR14, UR11, UR9, 0x1c ;  /* 0x000000090b0e7291 */ /* 0x000fe2000f8fe23f */
[----:B------:R-:W-:Y:S01]  /*1430*/  ISETP.LT.AND P6, PT, R10, 0x180, !P0 ;  /* 0x000001800a00780c */ /* 0x000fe200047c1270 */
[----:B------:R-:W-:Y:S01]  /*1440*/  IMAD R5, R5, 0x121, R0 ;  /* 0x0000012105057824 */ /* 0x000fe200078e0200 */
[----:B----4-:R3:W-:Y:S01]  /*1450*/  @P5 STG.E desc[UR22][R8.64], R17 ;  /* 0x0000001108005986 */ /* 0x0107e2000c101916 */
[----:B------:R-:W-:Y:S01]  /*1460*/  UIMAD UR13, UR14, -0x60, UR16 ;  /* 0xffffffa00e0d78a4 */ /* 0x000fe2000f8e0210 */
[----:B------:R-:W-:Y:S01]  /*1470*/  IMAD.U32 R10, RZ, RZ, UR17 ;  /* 0x00000011ff0a7e24 */ /* 0x000fe2000f8e00ff */
[----:B0-----:R-:W-:Y:S01]  /*1480*/  MOV R15, UR10 ;  /* 0x0000000a000f7c02 */ /* 0x001fe20008000f00 */
[----:B------:R-:W-:-:S02]  /*1490*/  IMAD R7, R12, 0x36300, R5 ;  /* 0x000363000c077824 */ /* 0x000fc400078e0205 */
[----:B---3--:R-:W-:Y:S02]  /*14a0*/  IMAD.U32 R8, RZ, RZ, UR12 ;  /* 0x0000000cff087e24 */ /* 0x008fe4000f8e00ff */
[----:B------:R-:W-:Y:S01]  /*14b0*/  IMAD R5, R15, 0x121, R0 ;  /* 0x000001210f057824 */ /* 0x000fe200078e0200 */
[----:B------:R-:W-:Y:S01]  /*14c0*/  UIMAD.WIDE UR10, UR8, 0x2aaaaaab, URZ ;  /* 0x2aaaaaab080a78a5 */ /* 0x000fe2000f8e023f */
[----:B------:R-:W-:Y:S01]  /*14d0*/  IMAD.WIDE R6, R7, 0x4, R2 ;  /* 0x0000000407067825 */ /* 0x000fe200078e0202 */
[----:B------:R-:W-:-:S03]  /*14e0*/  ISETP.LT.AND P5, PT, R10, 0x180, !P0 ;  /* 0x000001800a00780c */ /* 0x000fc600047a1270 */
[----:B------:R-:W-:Y:S01]  /*14f0*/  IMAD R9, R8, 0x36300, R5 ;  /* 0x0003630008097824 */ /* 0x000fe200078e0205 */
[----:B------:R-:W-:Y:S01]  /*1500*/  MOV R5, UR13 ;  /* 0x0000000d00057c02 */ /* 0x000fe20008000f00 */
[----:B------:R-:W-:Y:S01]  /*1510*/  UIMAD.WIDE UR12, UR7, 0x2aaaaaab, URZ ;  /* 0x2aaaaaab070c78a5 */ /* 0x000fe2000f8e023f */
[----:B------:R-:W-:Y:S01]  /*1520*/  MOV R10, UR16 ;  /* 0x00000010000a7c02 */ /* 0x000fe20008000f00 */
[----:B------:R-:W-:Y:S01]  /*1530*/  USHF.R.U32.HI UR10, URZ, 0x1f, UR11 ;  /* 0x0000001f3f0a7899 */ /* 0x000fe2000801160b */
[----:B-1----:R0:W-:Y:S01]  /*1540*/  @P6 STG.E desc[UR22][R6.64], R11 ;  /* 0x0000000b06006986 */ /* 0x0021e2000c101916 */
[----:B------:R-:W-:Y:S01]  /*1550*/  IMAD.U32 R12, RZ, RZ, UR14 ;  /* 0x0000000eff0c7e24 */ /* 0x000fe2000f8e00ff */
[----:B------:R-:W-:Y:S01]  /*1560*/  ISETP.LT.AND P6, PT, R10, 0x180, !P0 ;  /* 0x000001800a00780c */ /* 0x000fe200047c1270 */
[----:B------:R-:W-:Y:S01]  /*1570*/  IMAD R5, R5, 0x121, R0 ;  /* 0x0000012105057824 */ /* 0x000fe200078e0200 */
[----:B------:R-:W-:Y:S02]  /*1580*/  UIMAD.WIDE UR14, UR6, 0x2aaaaaab, URZ ;  /* 0x2aaaaaab060e78a5 */ /* 0x000fe4000f8e023f */
[----:B------:R-:W-:-:S02]  /*1590*/  USHF.R.U32.HI UR12, URZ, 0x1f, UR13 ;  /* 0x0000001f3f0c7899 */ /* 0x000fc4000801160d */
[----:B------:R-:W-:Y:S01]  /*15a0*/  ULEA.HI.SX32 UR10, UR11, UR10, 0x1c ;  /* 0x0000000a0b0a7291 */ /* 0x000fe2000f8fe23f */
[----:B------:R-:W-:Y:S01]  /*15b0*/  IMAD R5, R12, 0x36300, R5 ;  /* 0x000363000c057824 */ /* 0x000fe200078e0205 */
[----:B------:R-:W-:Y:S01]  /*15c0*/  UIMAD.WIDE UR16, UR5, 0x2aaaaaab, URZ ;  /* 0x2aaaaaab051078a5 */ /* 0x000fe2000f8e023f */
[--C-:B------:R-:W-:Y:S01]  /*15d0*/  IMAD.WIDE R8, R9, 0x4, R2.reuse ;  /* 0x0000000409087825 */ /* 0x100fe200078e0202 */
[----:B------:R-:W-:Y:S02]  /*15e0*/  USHF.R.U32.HI UR11, URZ, 0x1f, UR15 ;  /* 0x0000001f3f0b7899 */ /* 0x000fe4000801160f */
[----:B------:R-:W-:Y:S02]  /*15f0*/  UIMAD UR14, UR10, -0x60, UR8 ;  /* 0xffffffa00a0e78a4 */ /* 0x000fe4000f8e0208 */
[----:B------:R-:W-:Y:S01]  /*1600*/  ULEA.HI.SX32 UR12, UR13, UR12, 0x1c ;  /* 0x0000000c0d0c7291 */ /* 0x000fe2000f8fe23f */
[----:B0-----:R-:W-:Y:S01]  /*1610*/  IMAD.WIDE R6, R5, 0x4, R2 ;  /* 0x0000000405067825 */ /* 0x001fe200078e0202 */
[----:B------:R-:W-:-:S02]  /*1620*/  USHF.R.U32.HI UR8, URZ, 0x1f, UR17 ;  /* 0x0000001f3f087899 */ /* 0x000fc40008011611 */
[----:B------:R-:W-:Y:S01]  /*1630*/  ULEA.HI.SX32 UR11, UR15, UR11, 0x1c ;  /* 0x0000000b0f0b7291 */ /* 0x000fe2000f8fe23f */
[----:B--2---:R0:W-:Y:S01]  /*1640*/  @P5 STG.E desc[UR22][R8.64], R13 ;  /* 0x0000000d08005986 */ /* 0x0041e2000c101916 */
[----:B------:R-:W-:Y:S01]  /*1650*/  UIMAD UR7, UR12, -0x60, UR7 ;  /* 0xffffffa00c0778a4 */ /* 0x000fe2000f8e0207 */
[----:B------:R-:W-:Y:S01]  /*1660*/  MOV R5, UR20 ;  /* 0x0000001400057c02 */ /* 0x000fe20008000f00 */
[----:B------:R-:W-:Y:S01]  /*1670*/  UIADD3 UR9, UR4, 0xa, URZ ;  /* 0x0000000a04097890 */ /* 0x000fe2000fffe03f */
[----:B------:R1:W-:Y:S01]  /*1680*/  @P6 STG.E desc[UR22][R6.64], R19 ;  /* 0x0000001306006986 */ /* 0x0003e2000c101916 */
[----:B------:R-:W-:Y:S02]  /*1690*/  ULEA.HI.SX32 UR8, UR17, UR8, 0x1c ;  /* 0x0000000811087291 */ /* 0x000fe4000f8fe23f */
[----:B------:R-:W-:Y:S01]  /*16a0*/  UIMAD UR6, UR11, -0x60, UR6 ;  /* 0xffffffa00b0678a4 */ /* 0x000fe2000f8e0206 */
[----:B------:R-:W-:Y:S01]  /*16b0*/  ISETP.LT.AND P6, PT, R5, 0x180, !P0 ;  /* 0x000001800500780c */ /* 0x000fe200047c1270 */
[----:B------:R-:W-:Y:S01]  /*16c0*/  UIMAD.WIDE UR18, UR9, 0x2aaaaaab, URZ ;  /* 0x2aaaaaab091278a5 */ /* 0x000fe2000f8e023f */
[----:B------:R-:W2:Y:S01]  /*16d0*/  LDS R19, [R4+0x1c1c] ;  /* 0x001c1c0004137984 */ /* 0x000ea20000000800 */
[----:B0-----:R-:W-:Y:S01]  /*16e0*/  IMAD.U32 R9, RZ, RZ, UR14 ;  /* 0x0000000eff097e24 */ /* 0x001fe2000f8e00ff */
[----:B------:R-:W-:Y:S01]  /*16f0*/  UIMAD UR5, UR8, -0x60, UR5 ;  /* 0xffffffa0080578a4 */ /* 0x000fe2000f8e0205 */
[----:B-1----:R-:W-:-:S02]  /*1700*/  MOV R6, UR10 ;  /* 0x0000000a00067c02 */ /* 0x002fc40008000f00 */
[--C-:B------:R-:W-:Y:S01]  /*1710*/  IMAD R5, R9, 0x121, R0.reuse ;  /* 0x0000012109057824 */ /* 0x100fe200078e0200 */
[----:B------:R-:W-:Y:S01]  /*1720*/  MOV R7, UR7 ;  /* 0x0000000700077c02 */ /* 0x000fe20008000f00 */
[----:B------:R-:W-:Y:S01]  /*1730*/  USHF.R.U32.HI UR13, URZ, 0x1f, UR19 ;  /* 0x0000001f3f0d7899 */ /* 0x000fe20008011613 */
[----:B------:R-:W-:Y:S01]  /*1740*/  MOV R9, UR6 ;  /* 0x0000000600097c02 */ /* 0x000fe20008000f00 */
[----:B------:R-:W-:Y:S01]  /*1750*/  IMAD R5, R6, 0x36300, R5 ;  /* 0x0003630006057824 */ /* 0x000fe200078e0205 */
[----:B------:R-:W-:Y:S01]  /*1760*/  UIMAD.WIDE UR6, UR20, 0x2aaaaaab, URZ ;  /* 0x2aaaaaab140678a5 */ /* 0x000fe2000f8e023f */
[----:B------:R-:W-:Y:S02]  /*1770*/  IMAD.U32 R6, RZ, RZ, UR12 ;  /* 0x0000000cff067e24 */ /* 0x000fe4000f8e00ff */
[--C-:B------:R-:W-:Y:S01]  /*1780*/  IMAD R7, R7, 0x121, R0.reuse ;  /* 0x0000012107077824 */ /* 0x100fe200078e0200 */
[----:B------:R-:W-:Y:S01]  /*1790*/  ULEA.HI.SX32 UR13, UR19, UR13, 0x1c ;  /* 0x0000000d130d7291 */ /* 0x000fe2000f8fe23f */
[----:B------:R-:W-:Y:S01]  /*17a0*/  IMAD.U32 R11, RZ, RZ, UR5 ;  /* 0x00000005ff0b7e24 */ /* 0x000fe2000f8e00ff */
[----:B------:R-:W-:Y:S01]  /*17b0*/  USHF.R.U32.HI UR5, URZ, 0x1f, UR7 ;  /* 0x0000001f3f057899 */ /* 0x000fe20008011607 */
[----:B------:R-:W-:Y:S01]  /*17c0*/  IMAD R7, R6, 0x36300, R7 ;  /* 0x0003630006077824 */ /* 0x000fe200078e0207 */
[----:B------:R-:W-:Y:S01]  /*17d0*/  MOV R10, UR9 ;  /* 0x00000009000a7c02 */ /* 0x000fe20008000f00 */
[----:B------:R-:W-:Y:S01]  /*17e0*/  UIMAD UR9, UR13, -0x60, UR9 ;  /* 0xffffffa00d0978a4 */ /* 0x000fe2000f8e0209 */
[----:B------:R-:W-:Y:S01]  /*17f0*/  MOV R6, UR11 ;  /* 0x0000000b00067c02 */ /* 0x000fe20008000f00 */
[--C-:B------:R-:W-:Y:S01]  /*1800*/  IMAD R9, R9, 0x121, R0.reuse ;  /* 0x0000012109097824 */ /* 0x100fe200078e0200 */
[----:B------:R-:W-:Y:S01]  /*1810*/  ULEA.HI.SX32 UR5, UR7, UR5, 0x1c ;  /* 0x0000000507057291 */ /* 0x000fe2000f8fe23f */
[----:B------:R-:W-:-:S02]  /*1820*/  IMAD R11, R11, 0x121, R0 ;  /* 0x000001210b0b7824 */ /* 0x000fc400078e0200 */
[----:B------:R-:W-:Y:S01]  /*1830*/  IMAD R9, R6, 0x36300, R9 ;  /* 0x0003630006097824 */ /* 0x000fe200078e0209 */
[----:B------:R-:W-:Y:S01]  /*1840*/  MOV R6, UR8 ;  /* 0x0000000800067c02 */ /* 0x000fe20008000f00 */
[----:B------:R-:W-:Y:S01]  /*1850*/  UIMAD UR20, UR5, -0x60, UR20 ;  /* 0xffffffa0051478a4 */ /* 0x000fe2000f8e0214 */
[----:B------:R-:W-:-:S03]  /*1860*/  MOV R13, UR9 ;  /* 0x00000009000d7c02 */ /* 0x000fc60008000f00 */
[----:B------:R-:W-:Y:S02]  /*1870*/  IMAD R11, R6, 0x36300, R11 ;  /* 0x00036300060b7824 */ /* 0x000fe400078e020b */
[----:B------:R-:W-:Y:S01]  /*1880*/  IMAD.U32 R6, RZ, RZ, UR13 ;  /* 0x0000000dff067e24 */ /* 0x000fe2000f8e00ff */
[----:B------:R-:W-:Y:S01]  /*1890*/  MOV R15, UR20 ;  /* 0x00000014000f7c02 */ /* 0x000fe20008000f00 */
[----:B------:R-:W-:Y:S01]  /*18a0*/  IMAD R13, R13, 0x121, R0 ;  /* 0x000001210d0d7824 */ /* 0x000fe200078e0200 */
[----:B------:R-:W-:-:S03]  /*18b0*/  MOV R17, UR5 ;  /* 0x0000000500117c02 */ /* 0x000fc60008000f00 */
[----:B------:R-:W-:Y:S02]  /*18c0*/  IMAD R13, R6, 0x36300, R13 ;  /* 0x00036300060d7824 */ /* 0x000fe400078e020d */
[----:B------:R-:W-:Y:S01]  /*18d0*/  IMAD R6, R15, 0x121, R0 ;  /* 0x000001210f067824 */ /* 0x000fe200078e0200 */
[----:B------:R-:W-:-:S03]  /*18e0*/  UIADD3 UR5, UR4, 0x8, URZ ;  /* 0x0000000804057890 */ /* 0x000fc6000fffe03f */
[----:B------:R-:W-:Y:S01]  /*18f0*/  IMAD R15, R17, 0x36300, R6 ;  /* 0x00036300110f7824 */ /* 0x000fe200078e0206 */
[----:B------:R-:W-:-:S03]  /*1900*/  UIMAD.WIDE UR6, UR5, 0x2aaaaaab, URZ ;  /* 0x2aaaaaab050678a5 */ /* 0x000fc6000f8e023f */
[----:B------:R-:W-:Y:S01]  /*1910*/  IMAD.WIDE R14, R15, 0x4, R2 ;  /* 0x000000040f0e7825 */ /* 0x000fe200078e0202 */
[----:B------:R-:W-:-:S04]  /*1920*/  USHF.R.U32.HI UR6, URZ, 0x1f, UR7 ;  /* 0x0000001f3f067899 */ /* 0x000fc80008011607 */
[----:B--2---:R0:W-:Y:S04]  /*1930*/  @P6 STG.E desc[UR22][R14.64], R19 ;  /* 0x000000130e006986 */ /* 0x0041e8000c101916 */
[----:B------:R-:W1:Y:S01]  /*1940*/  LDS R19, [R4+0x2020] ;  /* 0x0020200004137984 */ /* 0x000e620000000800 */
[----:B------:R-:W-:Y:S01]  /*1950*/  ULEA.HI.SX32 UR6, UR7, UR6, 0x1c ;  /* 0x0000000607067291 */ /* 0x000fe2000f8fe23f */
[----:B------:R-:W-:-:S03]  /*1960*/  MOV R6, UR5 ;  /* 0x0000000500067c02 */ /* 0x000fc60008000f00 */
[----:B------:R-:W-:Y:S02]  /*1970*/  UIMAD UR5, UR6, -0x60, UR5 ;  /* 0xffffffa0060578a4 */ /* 0x000fe4000f8e0205 */
[----:B------:R-:W-:-:S04]  /*1980*/  MOV R21, UR6 ;  /* 0x0000000600157c02 */ /* 0x000fc80008000f00 */
[----:B------:R-:W-:Y:S01]  /*1990*/  IMAD.U32 R17, RZ, RZ, UR5 ;  /* 0x00000005ff117e24 */ /* 0x000fe2000f8e00ff */
[----:B------:R-:W-:-:S04]  /*19a0*/  UIADD3 UR5, UR4, 0x9, URZ ;  /* 0x0000000904057890 */ /* 0x000fc8000fffe03f */
[----:B------:R-:W-:Y:S01]  /*19b0*/  UIMAD.WIDE UR6, UR5, 0x2aaaaaab, URZ ;  /* 0x2aaaaaab050678a5 */ /* 0x000fe2000f8e023f */
[----:B------:R-:W-:Y:S01]  /*19c0*/  ISETP.LT.AND P6, PT, R6, 0x180, !P0 ;  /* 0x000001800600780c */ /* 0x000fe200047c1270 */
[----:B------:R-:W-:Y:S02]  /*19d0*/  IMAD R6, R17, 0x121, R0 ;  /* 0x0000012111067824 */ /* 0x000fe400078e0200 */
[----:B------:R-:W-:Y:S02]  /*19e0*/  USHF.R.U32.HI UR6, URZ, 0x1f, UR7 ;  /* 0x0000001f3f067899 */ /* 0x000fe40008011607 */
[----:B------:R-:W-:Y:S02]  /*19f0*/  IMAD R17, R21, 0x36300, R6 ;  /* 0x0003630015117824 */ /* 0x000fe400078e0206 */
[----:B------:R-:W-:Y:S01]  /*1a00*/  ULEA.HI.SX32 UR6, UR7, UR6, 0x1c ;  /* 0x0000000607067291 */ /* 0x000fe2000f8fe23f */
[----:B------:R-:W-:-:S03]  /*1a10*/  MOV R6, UR5 ;  /* 0x0000000500067c02 */ /* 0x000fc60008000f00 */
[----:B------:R-:W-:Y:S01]  /*1a20*/  UIMAD UR5, UR6, -0x60, UR5 ;  /* 0xffffffa0060578a4 */ /* 0x000fe2000f8e0205 */
[----:B0-----:R-:W-:-:S05]  /*1a30*/  IMAD.WIDE R14, R17, 0x4, R2 ;  /* 0x00000004110e7825 */ /* 0x001fca00078e0202 */
[----:B------:R-:W-:Y:S01]  /*1a40*/  MOV R17, UR5 ;  /* 0x0000000500117c02 */ /* 0x000fe20008000f00 */
[----:B------:R-:W-:Y:S01]  /*1a50*/  IMAD.U32 R21, RZ, RZ, UR6 ;  /* 0x00000006ff157e24 */ /* 0x000fe2000f8e00ff */
[----:B-1----:R0:W-:Y:S01]  /*1a60*/  @P6 STG.E desc[UR22][R14.64], R19 ;  /* 0x000000130e006986 */ /* 0x0021e2000c101916 */
[----:B------:R-:W-:Y:S02]  /*1a70*/  ISETP.LT.AND P6, PT, R6, 0x180, !P0 ;  /* 0x000001800600780c */ /* 0x000fe400047c1270 */
[----:B------:R-:W-:-:S04]  /*1a80*/  IMAD R6, R17, 0x121, R0 ;  /* 0x0000012111067824 */ /* 0x000fc800078e0200 */
[----:B------:R-:W-:Y:S02]  /*1a90*/  IMAD R17, R21, 0x36300, R6 ;  /* 0x0003630015117824 */ /* 0x000fe400078e0206 */
[----:B------:R-:W1:Y:S01]  /*1aa0*/  LDS R21, [R4+0x2424] ;  /* 0x0024240004157984 */ /* 0x000e620000000800 */
[----:B------:R-:W-:-:S04]  /*1ab0*/  UIADD3 UR6, UR4, 0xf, URZ ;  /* 0x0000000f04067890 */ /* 0x000fc8000fffe03f */
[----:B------:R-:W-:-:S04]  /*1ac0*/  UIMAD.WIDE UR4, UR6, 0x2aaaaaab, URZ ;  /* 0x2aaaaaab060478a5 */ /* 0x000fc8000f8e023f */
[----:B------:R-:W-:Y:S01]  /*1ad0*/  USHF.R.U32.HI UR4, URZ, 0x1f, UR5 ;  /* 0x0000001f3f047899 */ /* 0x000fe20008011605 */
[----:B------:R-:W-:-:S03]  /*1ae0*/  MOV R6, UR6 ;  /* 0x0000000600067c02 */ /* 0x000fc60008000f00 */
[----:B------:R-:W-:-:S04]  /*1af0*/  ULEA.HI.SX32 UR4, UR5, UR4, 0x1c ;  /* 0x0000000405047291 */ /* 0x000fc8000f8fe23f */
[----:B------:R-:W-:Y:S01]  /*1b00*/  UIMAD UR6, UR4, -0x60, UR6 ;  /* 0xffffffa0040678a4 */ /* 0x000fe2000f8e0206 */
[----:B------:R-:W-:-:S05]  /*1b10*/  ISETP.LT.AND P5, PT, R10, 0x180, !P0 ;  /* 0x000001800a00780c */ /* 0x000fca00047a1270 */
[----:B0-----:R-:W-:Y:S02]  /*1b20*/  MOV R15, UR6 ;  /* 0x00000006000f7c02 */ /* 0x001fe40008000f00 */
[----:B------:R-:W-:Y:S01]  /*1b30*/  ISETP.LT.AND P0, PT, R6, 0x180, !P0 ;  /* 0x000001800600780c */ /* 0x000fe20004701270 */
[----:B------:R-:W-:-:S04]  /*1b40*/  IMAD.WIDE R12, R13, 0x4, R2 ;  /* 0x000000040d0c7825 */ /* 0x000fc800078e0202 */
[----:B------:R-:W-:Y:S02]  /*1b50*/  IMAD R0, R15, 0x121, R0 ;  /* 0x000001210f007824 */ /* 0x000fe400078e0200 */
[----:B------:R-:W-:-:S04]  /*1b60*/  IMAD.WIDE R14, R17, 0x4, R2 ;  /* 0x00000004110e7825 */ /* 0x000fc800078e0202 */
[----:B------:R-:W-:-:S04]  /*1b70*/  IMAD.WIDE R10, R11, 0x4, R2 ;  /* 0x000000040b0a7825 */ /* 0x000fc800078e0202 */
[--C-:B------:R-:W-:Y:S01]  /*1b80*/  IMAD.WIDE R8, R9, 0x4, R2.reuse ;  /* 0x0000000409087825 */ /* 0x100fe200078e0202 */
[----:B-1----:R0:W-:Y:S03]  /*1b90*/  @P6 STG.E desc[UR22][R14.64], R21 ;  /* 0x000000150e006986 */ /* 0x0021e6000c101916 */
[--C-:B------:R-:W-:Y:S01]  /*1ba0*/  IMAD.WIDE R6, R7, 0x4, R2.reuse ;  /* 0x0000000407067825 */ /* 0x100fe200078e0202 */
[----:B------:R0:W-:Y:S03]  /*1bb0*/  @P5 STG.E desc[UR22][R12.64], R23 ;  /* 0x000000170c005986 */ /* 0x0001e6000c101916 */
[----:B------:R-:W-:Y:S01]  /*1bc0*/  IMAD.WIDE R16, R5, 0x4, R2 ;  /* 0x0000000405107825 */ /* 0x000fe200078e0202 */
[----:B------:R0:W-:Y:S01]  /*1bd0*/  @P4 STG.E desc[UR22][R10.64], R25 ;  /* 0x000000190a004986 */ /* 0x0001e2000c101916 */
[----:B------:R-:W-:-:S03]  /*1be0*/  MOV R19, UR4 ;  /* 0x0000000400137c02 */ /* 0x000fc60008000f00 */
[----:B------:R0:W-:Y:S04]  /*1bf0*/  @P3 STG.E desc[UR22][R8.64], R27 ;  /* 0x0000001b08003986 */ /* 0x0001e8000c101916 */
[----:B------:R0:W-:Y:S01]  /*1c00*/  @P2 STG.E desc[UR22][R6.64], R29 ;  /* 0x0000001d06002986 */ /* 0x0001e2000c101916 */
[----:B------:R-:W-:-:S03]  /*1c10*/  IMAD R19, R19, 0x36300, R0 ;  /* 0x0003630013137824 */ /* 0x000fc600078e0200 */
[----:B------:R0:W-:Y:S02]  /*1c20*/  @P1 STG.E desc[UR22][R16.64], R31 ;  /* 0x0000001f10001986 */ /* 0x0001e4000c101916 */
[----:B0-----:R-:W-:Y:S05]  /*1c30*/  @!P0 EXIT ;  /* 0x000000000000894d */ /* 0x001fea0003800000 */
[----:B------:R-:W0:Y:S01]  /*1c40*/  LDS R5, [R4+0x3c3c] ;  /* 0x003c3c0004057984 */ /* 0x000e220000000800 */
[----:B------:R-:W-:-:S05]  /*1c50*/  IMAD.WIDE R2, R19, 0x4, R2 ;  /* 0x0000000413027825 */ /* 0x000fca00078e0202 */
[----:B0-----:R-:W-:Y:S01]  /*1c60*/  STG.E desc[UR22][R2.64], R5 ;  /* 0x0000000502007986 */ /* 0x001fe2000c101916 */
[----:B------:R-:W-:Y:S05]  /*1c70*/  EXIT ;  /* 0x000000000000794d */ /* 0x000fea0003800000 */
.L_x_0:
[----:B------:R-:W-:-:S00]  /*1c80*/  BRA `(.L_x_0) ;  /* 0xfffffffc00fc7947 */ /* 0x000fc0000383ffff */
[----:B------:R-:W-:-:S00]  /*1c90*/  NOP ;  /* 0x0000000000007918 */ /* 0x000fc00000000000 */
        /* <DEDUP_REMOVED lines=14> */
.L_x_1:


//--------------------- .nv.global.init           --------------------------
	.section	.nv.global.init,"aw",@progbits
.nv.global.init:
	.type		_$_str,@object
	.size		_$_str,(_$_str_$_2 - _$_str)
_$_str:
        /*0000*/ 	.byte	0x5f, 0x5f, 0x43, 0x55, 0x44, 0x41, 0x5f, 0x46, 0x54, 0x5a, 0x00
	.type		_$_str_$_2,@object
	.size		_$_str_$_2,(.L_1 - _$_str_$_2)
_$_str_$_2:
        /*000b*/ 	.byte	0x5f, 0x5f, 0x43, 0x55, 0x44, 0x41, 0x5f, 0x50, 0x52, 0x45, 0x43, 0x5f, 0x53, 0x51, 0x52, 0x54
        /*001b*/ 	.byte	0x00
.L_1:


//--------------------- .nv.shared.triton_poi_fused__native_batch_norm_legit_no_training_relu_35 --------------------------
	.section	.nv.shared.triton_poi_fused__native_batch_norm_legit_no_training_relu_35,"aw",@nobits
	.sectionflags	@""
	.align	16
	.zero		1024


//--------------------- .nv.constant0.triton_poi_fused__native_batch_norm_legit_no_training_relu_35 --------------------------
	.section	.nv.constant0.triton_poi_fused__native_batch_norm_legit_no_training_relu_35,"a",@progbits
	.sectionflags	@""
	.align	4
.nv.constant0.triton_poi_fused__native_batch_norm_legit_no_training_relu_35:
	.zero		584
